def attn_fwd(
    Q,
    K,
    V,
    Out,
    Lse,
    sm_scale,
    stride_qz,
    stride_qh,
    stride_qm,
    stride_qk,
    stride_kz,
    stride_kh,
    stride_kn,
    stride_kk,
    stride_vz,
    stride_vh,
    stride_vn,
    stride_vk,
    stride_oz,
    stride_oh,
    stride_om,
    stride_ok,
    seqlen_q,
    seqlen_k,
    BLOCK_M: tl.constexpr,
    BLOCK_N: tl.constexpr,
    HEAD_DIM: tl.constexpr,
    CAUSAL: tl.constexpr,
):
    start_m = tl.program_id(0)
    off_hz = tl.program_id(1)
    q_off = off_hz * stride_qh
    k_off = off_hz * stride_kh
    v_off = off_hz * stride_vh
    offs_m = start_m * BLOCK_M + tl.arange(0, BLOCK_M)
    offs_d = tl.arange(0, HEAD_DIM)
    offs_n = tl.arange(0, BLOCK_N)
    q_ptrs = Q + q_off + offs_m[:, None] * stride_qm + offs_d[None, :] * stride_qk
    k_ptrs = K + k_off + offs_d[:, None] * stride_kk + offs_n[None, :] * stride_kn
    v_ptrs = V + v_off + offs_n[:, None] * stride_vn + offs_d[None, :] * stride_vk
    m_i = tl.full([BLOCK_M], float("-inf"), dtype=tl.float32)
    l_i = tl.zeros([BLOCK_M], dtype=tl.float32) + 1.0
    acc = tl.zeros([BLOCK_M, HEAD_DIM], dtype=tl.float32)
    q = tl.load(q_ptrs)
    acc, l_i, m_i = _attn_fwd_inner(
        acc,
        l_i,
        m_i,
        q,
        k_ptrs,
        v_ptrs,
        sm_scale,
        stride_kn,
        stride_vn,
        start_m,
        seqlen_k,
        BLOCK_M,
        BLOCK_N,
        HEAD_DIM,
        CAUSAL,
    )
    acc = acc / l_i[:, None]
    lse = m_i + tl.math.log2(l_i) / 1.4426950408889634
    o_ptrs = (
        Out
        + off_hz * stride_oh
        + offs_m[:, None] * stride_om
        + offs_d[None, :] * stride_ok
    )
    tl.store(o_ptrs, acc.to(Out.dtype.element_ty))
    tl.store(Lse + off_hz * seqlen_q + offs_m, lse)

# config = {"BLOCK_M": 32, "BLOCK_N": 64, "HEAD_DIM": 32, "arch": "sm_100", "causal": true, "dtype": "fp8e4m3", "num_stages": 2, "num_warps": 8}
# arch = sm_100


// ===== COMPILED SASS (sm_100a) =====

	.target	sm_100a

	.elftype	@"ET_EXEC"


//--------------------- .note.nv.tkinfo           --------------------------
	.section	.note.nv.tkinfo,"",@"SHT_NOTE"
	.sectionflags	@"SHF_NOTE_NV_TKINFO"
	.tkinfo
        /*0018*/ 	.word	0x00000081
        /*0030*/ 	.string	""
        /*0030*/ 	.string	"ptxas-blackwell"
        /*0030*/ 	.string	"Cuda compilation tools, release 12.9, V12.9.86"
        /*0030*/ 	.string	"Build cuda_12.9.r12.9/compiler.36037853_0"
        /*0030*/ 	.string	"-v  -suppress-debug-info  -lineinfo  -arch sm_100a "



//--------------------- .note.nv.cuver            --------------------------
	.section	.note.nv.cuver,"",@"SHT_NOTE"
	.sectionflags	@"SHF_NOTE_NV_CUVER"
        /*0018*/ 	.short	0x0001
        /*001a*/ 	.short	0x0064
        /*001c*/ 	.short	0x0001
        /*001e*/ 	.short	0x0000
        /*0020*/ 	.short	0x0001
        /*0022*/ 	.short	0x0000


//--------------------- .nv.info                  --------------------------
	.section	.nv.info,"",@"SHT_CUDA_INFO"
	.align	4


	//----- nvinfo : EIATTR_REGCOUNT
	.align		4
        /*0000*/ 	.byte	0x04, 0x2f
        /*0002*/ 	.short	(.L_2 - .L_1)
	.align		4
.L_1:
        /*0004*/ 	.word	index@(attn_fwd)
        /*0008*/ 	.word	0x0000008c


	//----- nvinfo : EIATTR_FRAME_SIZE
	.align		4
.L_2:
        /*000c*/ 	.byte	0x04, 0x11
        /*000e*/ 	.short	(.L_4 - .L_3)
	.align		4
.L_3:
        /*0010*/ 	.word	index@(attn_fwd)
        /*0014*/ 	.word	0x00000000


	//----- nvinfo : EIATTR_MIN_STACK_SIZE
	.align		4
.L_4:
        /*0018*/ 	.byte	0x04, 0x12
        /*001a*/ 	.short	(.L_6 - .L_5)
	.align		4
.L_5:
        /*001c*/ 	.word	index@(attn_fwd)
        /*0020*/ 	.word	0x00000000
.L_6:


//--------------------- .nv.info.attn_fwd         --------------------------
	.section	.nv.info.attn_fwd,"",@"SHT_CUDA_INFO"
	.sectionflags	@""
	.align	4


	//----- nvinfo : EIATTR_CUDA_API_VERSION
	.align		4
        /*0000*/ 	.byte	0x04, 0x37
        /*0002*/ 	.short	(.L_8 - .L_7)
.L_7:
        /*0004*/ 	.word	0x00000081


	//----- nvinfo : EIATTR_KPARAM_INFO
	.align		4
.L_8:
        /*0008*/ 	.byte	0x04, 0x17
        /*000a*/ 	.short	(.L_10 - .L_9)
.L_9:
        /*000c*/ 	.word	0x00000000
        /*0010*/ 	.short	0x0019
        /*0012*/ 	.short	0x0080
        /*0014*/ 	.byte	0x00, 0xf4, 0x21, 0x00


	//----- nvinfo : EIATTR_KPARAM_INFO
	.align		4
.L_10:
        /*0018*/ 	.byte	0x04, 0x17
        /*001a*/ 	.short	(.L_12 - .L_11)
.L_11:
        /*001c*/ 	.word	0x00000000
        /*0020*/ 	.short	0x0018
        /*0022*/ 	.short	0x0078
        /*0024*/ 	.byte	0x00, 0xf4, 0x21, 0x00


	//----- nvinfo : EIATTR_KPARAM_INFO
	.align		4
.L_12:
        /*0028*/ 	.byte	0x04, 0x17
        /*002a*/ 	.short	(.L_14 - .L_13)
.L_13:
        /*002c*/ 	.word	0x00000000
        /*0030*/ 	.short	0x0017
        /*0032*/ 	.short	0x0070
        /*0034*/ 	.byte	0x00, 0xf0, 0x11, 0x00


	//----- nvinfo : EIATTR_KPARAM_INFO
	.align		4
.L_14:
        /*0038*/ 	.byte	0x04, 0x17
        /*003a*/ 	.short	(.L_16 - .L_15)
.L_15:
        /*003c*/ 	.word	0x00000000
        /*0040*/ 	.short	0x0016
        /*0042*/ 	.short	0x006c
        /*0044*/ 	.byte	0x00, 0xf0, 0x11, 0x00


	//----- nvinfo : EIATTR_KPARAM_INFO
	.align		4
.L_16:
        /*0048*/ 	.byte	0x04, 0x17
        /*004a*/ 	.short	(.L_18 - .L_17)
.L_17:
        /*004c*/ 	.word	0x00000000
        /*0050*/ 	.short	0x0015
        /*0052*/ 	.short	0x0068
        /*0054*/ 	.byte	0x00, 0xf0, 0x11, 0x00


	//----- nvinfo : EIATTR_KPARAM_INFO
	.align		4
.L_18:
        /*0058*/ 	.byte	0x04, 0x17
        /*005a*/ 	.short	(.L_20 - .L_19)
.L_19:
        /*005c*/ 	.word	0x00000000
        /*0060*/ 	.short	0x0014
        /*0062*/ 	.short	0x0064
        /*0064*/ 	.byte	0x00, 0xf0, 0x11, 0x00


	//----- nvinfo : EIATTR_KPARAM_INFO
	.align		4
.L_20:
        /*0068*/ 	.byte	0x04, 0x17
        /*006a*/ 	.short	(.L_22 - .L_21)
.L_21:
        /*006c*/ 	.word	0x00000000
        /*0070*/ 	.short	0x0013
        /*0072*/ 	.short	0x0060
        /*0074*/ 	.byte	0x00, 0xf0, 0x11, 0x00


	//----- nvinfo : EIATTR_KPARAM_INFO
	.align		4
.L_22:
        /*0078*/ 	.byte	0x04, 0x17
        /*007a*/ 	.short	(.L_24 - .L_23)
.L_23:
        /*007c*/ 	.word	0x00000000
        /*0080*/ 	.short	0x0012
        /*0082*/ 	.short	0x005c
        /*0084*/ 	.byte	0x00, 0xf0, 0x11, 0x00


	//----- nvinfo : EIATTR_KPARAM_INFO
	.align		4
.L_24:
        /*0088*/ 	.byte	0x04, 0x17
        /*008a*/ 	.short	(.L_26 - .L_25)
.L_25:
        /*008c*/ 	.word	0x00000000
        /*0090*/ 	.short	0x0011
        /*0092*/ 	.short	0x0058
        /*0094*/ 	.byte	0x00, 0xf0, 0x11, 0x00


	//----- nvinfo : EIATTR_KPARAM_INFO
	.align		4
.L_26:
        /*0098*/ 	.byte	0x04, 0x17
        /*009a*/ 	.short	(.L_28 - .L_27)
.L_27:
        /*009c*/ 	.word	0x00000000
        /*00a0*/ 	.short	0x0010
        /*00a2*/ 	.short	0x0054
        /*00a4*/ 	.byte	0x00, 0xf0, 0x11, 0x00


	//----- nvinfo : EIATTR_KPARAM_INFO
	.align		4
.L_28:
        /*00a8*/ 	.byte	0x04, 0x17
        /*00aa*/ 	.short	(.L_30 - .L_29)
.L_29:
        /*00ac*/ 	.word	0x00000000
        /*00b0*/ 	.short	0x000f
        /*00b2*/ 	.short	0x0050
        /*00b4*/ 	.byte	0x00, 0xf0, 0x11, 0x00


	//----- nvinfo : EIATTR_KPARAM_INFO
	.align		4
.L_30:
        /*00b8*/ 	.byte	0x04, 0x17
        /*00ba*/ 	.short	(.L_32 - .L_31)
.L_31:
        /*00bc*/ 	.word	0x00000000
        /*00c0*/ 	.short	0x000e
        /*00c2*/ 	.short	0x004c
        /*00c4*/ 	.byte	0x00, 0xf0, 0x11, 0x00


	//----- nvinfo : EIATTR_KPARAM_INFO
	.align		4
.L_32:
        /*00c8*/ 	.byte	0x04, 0x17
        /*00ca*/ 	.short	(.L_34 - .L_33)
.L_33:
        /*00cc*/ 	.word	0x00000000
        /*00d0*/ 	.short	0x000d
        /*00d2*/ 	.short	0x0048
        /*00d4*/ 	.byte	0x00, 0xf0, 0x11, 0x00


	//----- nvinfo : EIATTR_KPARAM_INFO
	.align		4
.L_34:
        /*00d8*/ 	.byte	0x04, 0x17
        /*00da*/ 	.short	(.L_36 - .L_35)
.L_35:
        /*00dc*/ 	.word	0x00000000
        /*00e0*/ 	.short	0x000c
        /*00e2*/ 	.short	0x0044
        /*00e4*/ 	.byte	0x00, 0xf0, 0x11, 0x00


	//----- nvinfo : EIATTR_KPARAM_INFO
	.align		4
.L_36:
        /*00e8*/ 	.byte	0x04, 0x17
        /*00ea*/ 	.short	(.L_38 - .L_37)
.L_37:
        /*00ec*/ 	.word	0x00000000
        /*00f0*/ 	.short	0x000b
        /*00f2*/ 	.short	0x0040
        /*00f4*/ 	.byte	0x00, 0xf0, 0x11, 0x00


	//----- nvinfo : EIATTR_KPARAM_INFO
	.align		4
.L_38:
        /*00f8*/ 	.byte	0x04, 0x17
        /*00fa*/ 	.short	(.L_40 - .L_39)
.L_39:
        /*00fc*/ 	.word	0x00000000
        /*0100*/ 	.short	0x000a
        /*0102*/ 	.short	0x003c
        /*0104*/ 	.byte	0x00, 0xf0, 0x11, 0x00


	//----- nvinfo : EIATTR_KPARAM_INFO
	.align		4
.L_40:
        /*0108*/ 	.byte	0x04, 0x17
        /*010a*/ 	.short	(.L_42 - .L_41)
.L_41:
        /*010c*/ 	.word	0x00000000
        /*0110*/ 	.short	0x0009
        /*0112*/ 	.short	0x0038
        /*0114*/ 	.byte	0x00, 0xf0, 0x11, 0x00


	//----- nvinfo : EIATTR_KPARAM_INFO
	.align		4
.L_42:
        /*0118*/ 	.byte	0x04, 0x17
        /*011a*/ 	.short	(.L_44 - .L_43)
.L_43:
        /*011c*/ 	.word	0x00000000
        /*0120*/ 	.short	0x0008
        /*0122*/ 	.short	0x0034
        /*0124*/ 	.byte	0x00, 0xf0, 0x11, 0x00


	//----- nvinfo : EIATTR_KPARAM_INFO
	.align		4
.L_44:
        /*0128*/ 	.byte	0x04, 0x17
        /*012a*/ 	.short	(.L_46 - .L_45)
.L_45:
        /*012c*/ 	.word	0x00000000
        /*0130*/ 	.short	0x0007
        /*0132*/ 	.short	0x0030
        /*0134*/ 	.byte	0x00, 0xf0, 0x11, 0x00


	//----- nvinfo : EIATTR_KPARAM_INFO
	.align		4
.L_46:
        /*0138*/ 	.byte	0x04, 0x17
        /*013a*/ 	.short	(.L_48 - .L_47)
.L_47:
        /*013c*/ 	.word	0x00000000
        /*0140*/ 	.short	0x0006
        /*0142*/ 	.short	0x002c
        /*0144*/ 	.byte	0x00, 0xf0, 0x11, 0x00


	//----- nvinfo : EIATTR_KPARAM_INFO
	.align		4
.L_48:
        /*0148*/ 	.byte	0x04, 0x17
        /*014a*/ 	.short	(.L_50 - .L_49)
.L_49:
        /*014c*/ 	.word	0x00000000
        /*0150*/ 	.short	0x0005
        /*0152*/ 	.short	0x0028
        /*0154*/ 	.byte	0x00, 0xf0, 0x11, 0x00


	//----- nvinfo : EIATTR_KPARAM_INFO
	.align		4
.L_50:
        /*0158*/ 	.byte	0x04, 0x17
        /*015a*/ 	.short	(.L_52 - .L_51)
.L_51:
        /*015c*/ 	.word	0x00000000
        /*0160*/ 	.short	0x0004
        /*0162*/ 	.short	0x0020
        /*0164*/ 	.byte	0x00, 0xf4, 0x21, 0x00


	//----- nvinfo : EIATTR_KPARAM_INFO
	.align		4
.L_52:
        /*0168*/ 	.byte	0x04, 0x17
        /*016a*/ 	.short	(.L_54 - .L_53)
.L_53:
        /*016c*/ 	.word	0x00000000
        /*0170*/ 	.short	0x0003
        /*0172*/ 	.short	0x0018
        /*0174*/ 	.byte	0x00, 0xf4, 0x21, 0x00


	//----- nvinfo : EIATTR_KPARAM_INFO
	.align		4
.L_54:
        /*0178*/ 	.byte	0x04, 0x17
        /*017a*/ 	.short	(.L_56 - .L_55)
.L_55:
        /*017c*/ 	.word	0x00000000
        /*0180*/ 	.short	0x0002
        /*0182*/ 	.short	0x0010
        /*0184*/ 	.byte	0x00, 0xf4, 0x21, 0x00


	//----- nvinfo : EIATTR_KPARAM_INFO
	.align		4
.L_56:
        /*0188*/ 	.byte	0x04, 0x17
        /*018a*/ 	.short	(.L_58 - .L_57)
.L_57:
        /*018c*/ 	.word	0x00000000
        /*0190*/ 	.short	0x0001
        /*0192*/ 	.short	0x0008
        /*0194*/ 	.byte	0x00, 0xf4, 0x21, 0x00


	//----- nvinfo : EIATTR_KPARAM_INFO
	.align		4
.L_58:
        /*0198*/ 	.byte	0x04, 0x17
        /*019a*/ 	.short	(.L_60 - .L_59)
.L_59:
        /*019c*/ 	.word	0x00000000
        /*01a0*/ 	.short	0x0000
        /*01a2*/ 	.short	0x0000
        /*01a4*/ 	.byte	0x00, 0xf4, 0x21, 0x00


	//----- nvinfo : EIATTR_SPARSE_MMA_MASK
	.align		4
.L_60:
        /*01a8*/ 	.byte	0x03, 0x50
        /*01aa*/ 	.short	0x0000


	//----- nvinfo : EIATTR_MAXREG_COUNT
	.align		4
        /*01ac*/ 	.byte	0x03, 0x1b
        /*01ae*/ 	.short	0x00ff


	//----- nvinfo : EIATTR_NUM_BARRIERS
	.align		4
        /*01b0*/ 	.byte	0x02, 0x4c
        /*01b2*/ 	.byte	0x01
	.zero		1


	//----- nvinfo : EIATTR_COOP_GROUP_MASK_REGIDS
	.align		4
        /*01b4*/ 	.byte	0x04, 0x29
        /*01b6*/ 	.short	(.L_62 - .L_61)


	//   ....[0]....
.L_61:
        /*01b8*/ 	.word	0xffffffff


	//   ....[1]....
        /*01bc*/ 	.word	0xffffffff


	//   ....[2]....
        /*01c0*/ 	.word	0xffffffff


	//   ....[3]....
        /*01c4*/ 	.word	0xffffffff


	//   ....[4]....
        /*01c8*/ 	.word	0xffffffff


	//   ....[5]....
        /*01cc*/ 	.word	0xffffffff


	//   ....[6]....
        /*01d0*/ 	.word	0xffffffff


	//   ....[7]....
        /*01d4*/ 	.word	0xffffffff


	//   ....[8]....
        /*01d8*/ 	.word	0xffffffff


	//   ....[9]....
        /*01dc*/ 	.word	0xffffffff


	//   ....[10]....
        /*01e0*/ 	.word	0xffffffff


	//   ....[11]....
        /*01e4*/ 	.word	0xffffffff


	//   ....[12]....
        /*01e8*/ 	.word	0xffffffff


	//   ....[13]....
        /*01ec*/ 	.word	0xffffffff


	//   ....[14]....
        /*01f0*/ 	.word	0xffffffff


	//   ....[15]....
        /*01f4*/ 	.word	0xffffffff


	//   ....[16]....
        /*01f8*/ 	.word	0xffffffff


	//   ....[17]....
        /*01fc*/ 	.word	0xffffffff


	//   ....[18]....
        /*0200*/ 	.word	0xffffffff


	//   ....[19]....
        /*0204*/ 	.word	0xffffffff


	//   ....[20]....
        /*0208*/ 	.word	0xffffffff


	//   ....[21]....
        /*020c*/ 	.word	0xffffffff


	//   ....[22]....
        /*0210*/ 	.word	0xffffffff


	//   ....[23]....
        /*0214*/ 	.word	0xffffffff


	//----- nvinfo : EIATTR_COOP_GROUP_INSTR_OFFSETS
	.align		4
.L_62:
        /*0218*/ 	.byte	0x04, 0x28
        /*021a*/ 	.short	(.L_64 - .L_63)


	//   ....[0]....
.L_63:
        /*021c*/ 	.word	0x00001d00


	//   ....[1]....
        /*0220*/ 	.word	0x00001e40


	//   ....[2]....
        /*0224*/ 	.word	0x00001e50


	//   ....[3]....
        /*0228*/ 	.word	0x00001e70


	//   ....[4]....
        /*022c*/ 	.word	0x00002400


	//   ....[5]....
        /*0230*/ 	.word	0x00002410


	//   ....[6]....
        /*0234*/ 	.word	0x00002420


	//   ....[7]....
        /*0238*/ 	.word	0x00002430


	//   ....[8]....
        /*023c*/ 	.word	0x00002440


	//   ....[9]....
        /*0240*/ 	.word	0x00002450


	//   ....[10]....
        /*0244*/ 	.word	0x00002460


	//   ....[11]....
        /*0248*/ 	.word	0x00002470


	//   ....[12]....
        /*024c*/ 	.word	0x00002ce0


	//   ....[13]....
        /*0250*/ 	.word	0x00002cf0


	//   ....[14]....
        /*0254*/ 	.word	0x00002d10


	//   ....[15]....
        /*0258*/ 	.word	0x00002d30


	//   ....[16]....
        /*025c*/ 	.word	0x00002d40


	//   ....[17]....
        /*0260*/ 	.word	0x00002d50


	//   ....[18]....
        /*0264*/ 	.word	0x00002d60


	//   ....[19]....
        /*0268*/ 	.word	0x00002d70


	//   ....[20]....
        /*026c*/ 	.word	0x00002ec0


	//   ....[21]....
        /*0270*/ 	.word	0x00002f20


	//   ....[22]....
        /*0274*/ 	.word	0x00003060


	//   ....[23]....
        /*0278*/ 	.word	0x00003070


	//----- nvinfo : EIATTR_VRC_CTA_INIT_COUNT
	.align		4
.L_64:
        /*027c*/ 	.byte	0x02, 0x4a
	.zero		1
	.zero		1


	//----- nvinfo : EIATTR_EXIT_INSTR_OFFSETS
	.align		4
        /*0280*/ 	.byte	0x04, 0x1c
        /*0282*/ 	.short	(.L_66 - .L_65)


	//   ....[0]....
.L_65:
        /*0284*/ 	.word	0x00004140


	//   ....[1]....
        /*0288*/ 	.word	0x00004170


	//----- nvinfo : EIATTR_REQNTID
	.align		4
.L_66:
        /*028c*/ 	.byte	0x04, 0x10
        /*028e*/ 	.short	(.L_68 - .L_67)
.L_67:
        /*0290*/ 	.word	0x00000100
        /*0294*/ 	.word	0x00000001
        /*0298*/ 	.word	0x00000001


	//----- nvinfo : EIATTR_CBANK_PARAM_SIZE
	.align		4
.L_68:
        /*029c*/ 	.byte	0x03, 0x19
        /*029e*/ 	.short	0x0088


	//----- nvinfo : EIATTR_PARAM_CBANK
	.align		4
        /*02a0*/ 	.byte	0x04, 0x0a
        /*02a2*/ 	.short	(.L_70 - .L_69)
	.align		4
.L_69:
        /*02a4*/ 	.word	index@(.nv.constant0.attn_fwd)
        /*02a8*/ 	.short	0x0380
        /*02aa*/ 	.short	0x0088


	//----- nvinfo : EIATTR_SW_WAR
	.align		4
.L_70:
        /*02ac*/ 	.byte	0x04, 0x36
        /*02ae*/ 	.short	(.L_72 - .L_71)
.L_71:
        /*02b0*/ 	.word	0x00000008
.L_72:


//--------------------- .nv.compat                --------------------------
	.section	.nv.compat,"",@"SHT_CUDA_COMPAT_INFO"
	.align	4
        /*0000*/ 	.byte	0x02, 0x02, 0x02, 0x00, 0x02, 0x05, 0x05, 0x00, 0x02, 0x03, 0x00, 0x00, 0x02, 0x06, 0x01, 0x00


//--------------------- .nv.callgraph             --------------------------
	.section	.nv.callgraph,"",@"SHT_CUDA_CALLGRAPH"
	.align	4
	.sectionentsize	8
	.align		4
        /*0000*/ 	.word	0x00000000
	.align		4
        /*0004*/ 	.word	0xffffffff
	.align		4
        /*0008*/ 	.word	0x00000000
	.align		4
        /*000c*/ 	.word	0xfffffffe
	.align		4
        /*0010*/ 	.word	0x00000000
	.align		4
        /*0014*/ 	.word	0xfffffffd
	.align		4
        /*0018*/ 	.word	0x00000000
	.align		4
        /*001c*/ 	.word	0xfffffffc


//--------------------- .nv.constant4             --------------------------
	.section	.nv.constant4,"a",@progbits
	.align	8
	.align		8
.nv.constant4:
        /*0000*/ 	.dword	_$_str


//--------------------- .text.attn_fwd            --------------------------
	.section	.text.attn_fwd,"ax",@progbits
	.align	128
        .global         attn_fwd
        .type           attn_fwd,@function
        .size           attn_fwd,(.L_x_3 - attn_fwd)
        .other          attn_fwd,@"STO_CUDA_ENTRY STV_DEFAULT"
attn_fwd:
.text.attn_fwd:
[----:B------:R-:W0:Y:S01]  /*0000*/  LDC R1, c[0x0][0x37c] ;  /* 0x0000df00ff017b82 */ /* 0x000e220000000800 */
[----:B------:R-:W1:Y:S07]  /*0010*/  S2R R10, SR_CTAID.X ;  /* 0x00000000000a7919 */ /* 0x000e6e0000002500 */
[----:B------:R-:W2:Y:S01]  /*0020*/  S2UR UR7, SR_CTAID.Y ;  /* 0x00000000000779c3 */ /* 0x000ea20000002600 */
[----:B------:R-:W2:Y:S01]  /*0030*/  LDCU.64 UR4, c[0x0][0x3b0] ;  /* 0x00007600ff0477ac */ /* 0x000ea20008000a00 */
[----:B------:R-:W3:Y:S01]  /*0040*/  S2R R25, SR_TID.X ;  /* 0x0000000000197919 */ /* 0x000ee20000002100 */
[----:B------:R-:W4:Y:S05]  /*0050*/  LDCU.64 UR10, c[0x0][0x358] ;  /* 0x00006b00ff0a77ac */ /* 0x000f2a0008000a00 */
[----:B------:R-:W5:Y:S08]  /*0060*/  LDC R11, c[0x0][0x3b8] ;  /* 0x0000ee00ff0b7b82 */ /* 0x000f700000000800 */
[----:B------:R-:W0:Y:S01]  /*0070*/  LDC.64 R16, c[0x0][0x380] ;  /* 0x0000e000ff107b82 */ /* 0x000e220000000a00 */
[----:B--2---:R-:W-:Y:S01]  /*0080*/  UIMAD UR4, UR7, UR4, URZ ;  /* 0x00000004070472a4 */ /* 0x004fe2000f8e02ff */
[----:B-1----:R-:W-:Y:S01]  /*0090*/  IMAD.SHL.U32 R10, R10, 0x20, RZ ;  /* 0x000000200a0a7824 */ /* 0x002fe200078e00ff */
[----:B---3--:R-:W-:-:S04]  /*00a0*/  SHF.R.U32.HI R12, RZ, 0x5, R25 ;  /* 0x00000005ff0c7819 */ /* 0x008fc80000011619 */
[----:B------:R-:W-:Y:S02]  /*00b0*/  LOP3.LUT R0, R10, 0x1f, R25, 0xf8, !PT ;  /* 0x0000001f0a007812 */ /* 0x000fe400078ef819 */
[----:B------:R-:W-:Y:S02]  /*00c0*/  SGXT.U32 R12, R12, 0x3 ;  /* 0x000000030c0c781a */ /* 0x000fe40000000000 */
[----:B------:R-:W-:Y:S01]  /*00d0*/  LEA.HI R14, R25, 0x18, RZ, 0x1b ;  /* 0x00000018190e7811 */ /* 0x000fe200078fd8ff */
[----:B------:R-:W-:Y:S01]  /*00e0*/  IMAD R3, R0, UR5, RZ ;  /* 0x0000000500037c24 */ /* 0x000fe2000f8e02ff */
[----:B------:R-:W-:Y:S01]  /*00f0*/  USHF.R.S32.HI UR5, URZ, 0x1f, UR4 ;  /* 0x0000001fff057899 */ /* 0x000fe20008011404 */
[-C--:B-----5:R-:W-:Y:S02]  /*0100*/  IMAD R5, R12, R11.reuse, RZ ;  /* 0x0000000b0c057224 */ /* 0x0a0fe400078e02ff */
[----:B------:R-:W-:Y:S01]  /*0110*/  IMAD R9, R14, R11, RZ ;  /* 0x0000000b0e097224 */ /* 0x000fe200078e02ff */
[----:B0-----:R-:W-:Y:S01]  /*0120*/  IADD3 R6, P0, P1, R3, UR4, R16 ;  /* 0x0000000403067c10 */ /* 0x001fe2000f91e010 */
[----:B------:R-:W-:Y:S01]  /*0130*/  IMAD R7, R11, 0x8, R5 ;  /* 0x000000080b077824 */ /* 0x000fe200078e0205 */
[----:B------:R-:W-:-:S02]  /*0140*/  SHF.R.S32.HI R2, RZ, 0x1f, R3 ;  /* 0x0000001fff027819 */ /* 0x000fc40000011403 */
[-C--:B------:R-:W-:Y:S01]  /*0150*/  IADD3 R8, P2, PT, R9, R6.reuse, RZ ;  /* 0x0000000609087210 */ /* 0x080fe20007f5e0ff */
[----:B------:R-:W-:Y:S01]  /*0160*/  IMAD R11, R11, 0x8, R7 ;  /* 0x000000080b0b7824 */ /* 0x000fe200078e0207 */
[----:B------:R-:W-:Y:S02]  /*0170*/  IADD3.X R16, PT, PT, R2, UR5, R17, P0, P1 ;  /* 0x0000000502107c10 */ /* 0x000fe400087e2411 */
[-C--:B------:R-:W-:Y:S02]  /*0180*/  IADD3 R2, P0, PT, R5, R6.reuse, RZ ;  /* 0x0000000605027210 */ /* 0x080fe40007f1e0ff */
[----:B------:R-:W-:Y:S02]  /*0190*/  IADD3 R4, P1, PT, R7, R6, RZ ;  /* 0x0000000607047210 */ /* 0x000fe40007f3e0ff */
[-C--:B------:R-:W-:Y:S02]  /*01a0*/  LEA.HI.X.SX32 R3, R5, R16.reuse, 0x1, P0 ;  /* 0x0000001005037211 */ /* 0x080fe400000f0eff */
[----:B------:R-:W-:-:S02]  /*01b0*/  LEA.HI.X.SX32 R5, R7, R16, 0x1, P1 ;  /* 0x0000001007057211 */ /* 0x000fc400008f0eff */
[----:B------:R-:W-:Y:S01]  /*01c0*/  IADD3 R6, P0, PT, R11, R6, RZ ;  /* 0x000000060b067210 */ /* 0x000fe20007f1e0ff */
[----:B----4-:R-:W2:Y:S01]  /*01d0*/  LDG.E.U8 R2, desc[UR10][R2.64] ;  /* 0x0000000a02027981 */ /* 0x010ea2000c1e1100 */
[-C--:B------:R-:W-:Y:S02]  /*01e0*/  LEA.HI.X.SX32 R9, R9, R16.reuse, 0x1, P2 ;  /* 0x0000001009097211 */ /* 0x080fe400010f0eff */
[----:B------:R-:W-:Y:S01]  /*01f0*/  LEA.HI.X.SX32 R7, R11, R16, 0x1, P0 ;  /* 0x000000100b077211 */ /* 0x000fe200000f0eff */
[----:B------:R0:W2:Y:S04]  /*0200*/  LDG.E.U8 R5, desc[UR10][R4.64] ;  /* 0x0000000a04057981 */ /* 0x0000a8000c1e1100 */
[----:B------:R-:W3:Y:S04]  /*0210*/  LDG.E.U8 R9, desc[UR10][R8.64] ;  /* 0x0000000a08097981 */ /* 0x000ee8000c1e1100 */
[----:B------:R-:W3:Y:S01]  /*0220*/  LDG.E.U8 R6, desc[UR10][R6.64] ;  /* 0x0000000a06067981 */ /* 0x000ee2000c1e1100 */
[----:B------:R-:W1:Y:S01]  /*0230*/  S2UR UR6, SR_CgaCtaId ;  /* 0x00000000000679c3 */ /* 0x000e620000008800 */
[C---:B------:R-:W-:Y:S01]  /*0240*/  LOP3.LUT R11, R25.reuse, 0xc0, RZ, 0xc0, !PT ;  /* 0x000000c0190b7812 */ /* 0x040fe200078ec0ff */
[----:B------:R-:W-:Y:S01]  /*0250*/  UMOV UR4, 0x400 ;  /* 0x0000040000047882 */ /* 0x000fe20000000000 */
[----:B------:R-:W-:-:S02]  /*0260*/  IMAD.SHL.U32 R24, R25, 0x2, RZ ;  /* 0x0000000219187824 */ /* 0x000fc400078e00ff */
[----:B------:R-:W-:-:S04]  /*0270*/  SHF.R.U32.HI R11, RZ, 0x2, R11 ;  /* 0x00000002ff0b7819 */ /* 0x000fc8000001160b */
[----:B------:R-:W-:Y:S01]  /*0280*/  LOP3.LUT R11, R11, 0x1fe, R24, 0x78, !PT ;  /* 0x000001fe0b0b7812 */ /* 0x000fe200078e7818 */
[----:B-1----:R-:W-:Y:S01]  /*0290*/  ULEA UR6, UR6, UR4, 0x18 ;  /* 0x0000000406067291 */ /* 0x002fe2000f8ec0ff */
[----:B------:R-:W-:Y:S01]  /*02a0*/  IMAD.MOV.U32 R59, RZ, RZ, -0x800000 ;  /* 0xff800000ff3b7424 */ /* 0x000fe200078e00ff */
[----:B------:R-:W-:Y:S01]  /*02b0*/  CS2R R44, SRZ ;  /* 0x00000000002c7805 */ /* 0x000fe2000001ff00 */
[----:B------:R-:W-:Y:S01]  /*02c0*/  IMAD.MOV.U32 R110, RZ, RZ, 0x3f800000 ;  /* 0x3f800000ff6e7424 */ /* 0x000fe200078e00ff */
[----:B------:R-:W-:Y:S01]  /*02d0*/  CS2R R46, SRZ ;  /* 0x00000000002e7805 */ /* 0x000fe2000001ff00 */
[----:B------:R-:W-:Y:S01]  /*02e0*/  IMAD.MOV.U32 R109, RZ, RZ, 0x3f800000 ;  /* 0x3f800000ff6d7424 */ /* 0x000fe200078e00ff */
[----:B------:R-:W-:Y:S01]  /*02f0*/  CS2R R20, SRZ ;  /* 0x0000000000147805 */ /* 0x000fe2000001ff00 */
[----:B------:R-:W-:Y:S01]  /*0300*/  IMAD.MOV.U32 R58, RZ, RZ, -0x800000 ;  /* 0xff800000ff3a7424 */ /* 0x000fe200078e00ff */
[----:B------:R-:W-:Y:S02]  /*0310*/  CS2R R22, SRZ ;  /* 0x0000000000167805 */ /* 0x000fe4000001ff00 */
[----:B------:R-:W-:-:S02]  /*0320*/  CS2R R16, SRZ ;  /* 0x0000000000107805 */ /* 0x000fc4000001ff00 */
[----:B------:R-:W-:Y:S02]  /*0330*/  CS2R R18, SRZ ;  /* 0x0000000000127805 */ /* 0x000fe4000001ff00 */
[----:B------:R-:W-:Y:S02]  /*0340*/  CS2R R28, SRZ ;  /* 0x00000000001c7805 */ /* 0x000fe4000001ff00 */
[----:B------:R-:W-:Y:S02]  /*0350*/  CS2R R30, SRZ ;  /* 0x00000000001e7805 */ /* 0x000fe4000001ff00 */
[----:B0-----:R-:W-:Y:S01]  /*0360*/  LOP3.LUT R4, R25, 0x20, RZ, 0xc0, !PT ;  /* 0x0000002019047812 */ /* 0x001fe200078ec0ff */
[----:B--2---:R-:W-:-:S05]  /*0370*/  IMAD R13, R5, 0x100, R2 ;  /* 0x00000100050d7824 */ /* 0x004fca00078e0202 */
[----:B------:R-:W-:-:S04]  /*0380*/  F2FP.F16.E4M3.UNPACK_B R13, R13 ;  /* 0x0000000dff0d723e */ /* 0x000fc800020006ff */
[----:B------:R-:W-:Y:S01]  /*0390*/  PRMT R2, R13, 0x7632, R2 ;  /* 0x000076320d027816 */ /* 0x000fe20000000002 */
[----:B---3--:R-:W-:-:S04]  /*03a0*/  IMAD R15, R9, 0x100, R6 ;  /* 0x00000100090f7824 */ /* 0x008fc800078e0206 */
[----:B------:R0:W-:Y:S01]  /*03b0*/  STS.U16 [R11+UR6+0x200], R2 ;  /* 0x000200020b007988 */ /* 0x0001e20008000406 */
[----:B------:R-:W-:Y:S01]  /*03c0*/  F2FP.F16.E4M3.UNPACK_B R15, R15 ;  /* 0x0000000fff0f723e */ /* 0x000fe200020006ff */
[----:B0-----:R-:W-:-:S03]  /*03d0*/  VIADD R2, R10, 0x20 ;  /* 0x000000200a027836 */ /* 0x001fc60000000000 */
[----:B------:R-:W-:Y:S02]  /*03e0*/  PRMT R3, R15, 0x7632, R3 ;  /* 0x000076320f037816 */ /* 0x000fe40000000003 */
[----:B------:R-:W-:-:S03]  /*03f0*/  ISETP.GE.AND P0, PT, R2, 0x1, PT ;  /* 0x000000010200780c */ /* 0x000fc60003f06270 */
[----:B------:R0:W-:Y:S01]  /*0400*/  STS.U16 [R11+UR6+0x600], R3 ;  /* 0x000600030b007988 */ /* 0x0001e20008000406 */
[----:B------:R-:W-:-:S03]  /*0410*/  LOP3.LUT R9, R25, 0x3f, RZ, 0xc0, !PT ;  /* 0x0000003f19097812 */ /* 0x000fc600078ec0ff */
[----:B------:R1:W-:Y:S01]  /*0420*/  STS.U16 [R11+UR6], R13 ;  /* 0x0000000d0b007988 */ /* 0x0003e20008000406 */
[----:B------:R-:W-:-:S03]  /*0430*/  IMAD.SHL.U32 R6, R25, 0x8, RZ ;  /* 0x0000000819067824 */ /* 0x000fc600078e00ff */
[----:B------:R1:W-:Y:S01]  /*0440*/  STS.U16 [R11+UR6+0x400], R15 ;  /* 0x0004000f0b007988 */ /* 0x0003e20008000406 */
[----:B0-----:R-:W-:-:S05]  /*0450*/  LOP3.LUT R3, R25, 0x3, RZ, 0xc0, !PT ;  /* 0x0000000319037812 */ /* 0x001fca00078ec0ff */
[----:B------:R-:W-:Y:S01]  /*0460*/  IMAD.SHL.U32 R5, R3, 0x20, RZ ;  /* 0x0000002003057824 */ /* 0x000fe200078e00ff */
[----:B------:R-:W-:Y:S06]  /*0470*/  @!P0 BRA `(.L_x_0) ;  /* 0x0000002c00548947 */ /* 0x000fec0003800000 */
[--C-:B------:R-:W-:Y:S01]  /*0480*/  SHF.R.U32.HI R7, RZ, 0x2, R25.reuse ;  /* 0x00000002ff077819 */ /* 0x100fe20000011619 */
[----:B-1----:R-:W-:Y:S01]  /*0490*/  IMAD.SHL.U32 R13, R25, 0x40, RZ ;  /* 0x00000040190d7824 */ /* 0x002fe200078e00ff */
[----:B------:R-:W-:Y:S01]  /*04a0*/  SHF.R.S32.HI R8, RZ, 0x2, R25 ;  /* 0x00000002ff087819 */ /* 0x000fe20000011419 */
[----:B------:R-:W0:Y:S01]  /*04b0*/  LDCU UR4, c[0x0][0x3c8] ;  /* 0x00007900ff0477ac */ /* 0x000e220008000800 */
[----:B------:R-:W-:Y:S01]  /*04c0*/  SGXT.U32 R7, R7, 0x3 ;  /* 0x000000030707781a */ /* 0x000fe20000000000 */
[----:B------:R-:W1:Y:S01]  /*04d0*/  LDC R22, c[0x0][0x3d8] ;  /* 0x0000f600ff167b82 */ /* 0x000e620000000800 */
[----:B------:R-:W-:Y:S01]  /*04e0*/  SHF.R.U32.HI R4, RZ, 0x1, R4 ;  /* 0x00000001ff047819 */ /* 0x000fe20000011604 */
[----:B------:R-:W2:Y:S01]  /*04f0*/  LDCU.64 UR12, c[0x0][0x388] ;  /* 0x00007100ff0c77ac */ /* 0x000ea20008000a00 */
[----:B------:R-:W-:Y:S01]  /*0500*/  LOP3.LUT R11, R13, 0x1c0, RZ, 0xc0, !PT ;  /* 0x000001c00d0b7812 */ /* 0x000fe200078ec0ff */
[----:B------:R-:W-:Y:S01]  /*0510*/  IMAD.MOV.U32 R110, RZ, RZ, 0x3f800000 ;  /* 0x3f800000ff6e7424 */ /* 0x000fe200078e00ff */
[----:B------:R-:W-:Y:S01]  /*0520*/  SGXT R8, R8, 0x1 ;  /* 0x000000010808781a */ /* 0x000fe20000000200 */
[----:B------:R-:W3:Y:S01]  /*0530*/  LDCU.64 UR8, c[0x0][0x3d0] ;  /* 0x00007a00ff0877ac */ /* 0x000ee20008000a00 */
[----:B------:R-:W-:Y:S01]  /*0540*/  LOP3.LUT R4, R10, R4, R7, 0xfe, !PT ;  /* 0x000000040a047212 */ /* 0x000fe200078efe07 */
[----:B------:R-:W4:Y:S01]  /*0550*/  LDC.64 R100, c[0x0][0x390] ;  /* 0x0000e400ff647b82 */ /* 0x000f220000000a00 */
[----:B------:R-:W-:Y:S01]  /*0560*/  LOP3.LUT R17, R11, 0x30, R6, 0xf8, !PT ;  /* 0x000000300b117812 */ /* 0x000fe200078ef806 */
[----:B------:R-:W-:Y:S01]  /*0570*/  IMAD.MOV.U32 R112, RZ, RZ, -0x800000 ;  /* 0xff800000ff707424 */ /* 0x000fe200078e00ff */
[----:B------:R-:W-:Y:S01]  /*0580*/  LOP3.LUT R11, R5, 0x90, R8, 0xf8, !PT ;  /* 0x00000090050b7812 */ /* 0x000fe200078ef808 */
[----:B------:R-:W-:Y:S01]  /*0590*/  IMAD.MOV.U32 R111, RZ, RZ, -0x800000 ;  /* 0xff800000ff6f7424 */ /* 0x000fe200078e00ff */
[----:B------:R-:W-:Y:S01]  /*05a0*/  SHF.R.S32.HI R8, RZ, 0x1, R25 ;  /* 0x00000001ff087819 */ /* 0x000fe20000011419 */
[----:B------:R-:W-:Y:S01]  /*05b0*/  IMAD.MOV.U32 R109, RZ, RZ, 0x3f800000 ;  /* 0x3f800000ff6d7424 */ /* 0x000fe200078e00ff */
[----:B------:R-:W-:Y:S01]  /*05c0*/  LOP3.LUT R13, R13, 0x40, RZ, 0xc0, !PT ;  /* 0x000000400d0d7812 */ /* 0x000fe200078ec0ff */
[----:B------:R-:W5:Y:S01]  /*05d0*/  LDC.64 R6, c[0x0][0x3c0] ;  /* 0x0000f000ff067b82 */ /* 0x000f620000000a00 */
[----:B------:R-:W-:-:S02]  /*05e0*/  SGXT R8, R8, 0x1 ;  /* 0x000000010808781a */ /* 0x000fc40000000200 */
[----:B------:R-:W-:Y:S02]  /*05f0*/  CS2R R44, SRZ ;  /* 0x00000000002c7805 */ /* 0x000fe4000001ff00 */
[----:B------:R-:W-:Y:S01]  /*0600*/  SHF.R.S32.HI R18, RZ, 0x3, R25 ;  /* 0x00000003ff127819 */ /* 0x000fe20000011419 */
[----:B------:R-:W-:Y:S01]  /*0610*/  VIADD R16, R13, UR6 ;  /* 0x000000060d107c36 */ /* 0x000fe20008000000 */
[----:B------:R-:W-:Y:S02]  /*0620*/  LOP3.LUT R15, R8, 0x120, RZ, 0xc0, !PT ;  /* 0x00000120080f7812 */ /* 0x000fe400078ec0ff */
[----:B------:R-:W-:Y:S02]  /*0630*/  CS2R R46, SRZ ;  /* 0x00000000002e7805 */ /* 0x000fe4000001ff00 */
[----:B------:R-:W-:Y:S01]  /*0640*/  LOP3.LUT R5, R25, 0x4, RZ, 0xc0, !PT ;  /* 0x0000000419057812 */ /* 0x000fe200078ec0ff */
[----:B---3--:R-:W-:Y:S01]  /*0650*/  IMAD R9, R9, UR9, RZ ;  /* 0x0000000909097c24 */ /* 0x008fe2000f8e02ff */
[----:B------:R-:W-:-:S02]  /*0660*/  LOP3.LUT R10, R25, 0x8, RZ, 0xc0, !PT ;  /* 0x00000008190a7812 */ /* 0x000fc400078ec0ff */
[----:B------:R-:W-:Y:S02]  /*0670*/  CS2R R28, SRZ ;  /* 0x00000000001c7805 */ /* 0x000fe4000001ff00 */
[----:B------:R-:W-:Y:S01]  /*0680*/  SGXT R8, R18, 0x1 ;  /* 0x000000011208781a */ /* 0x000fe20000000200 */
[----:B------:R-:W-:Y:S01]  /*0690*/  IMAD R16, R5, 0x80, R16 ;  /* 0x0000008005107824 */ /* 0x000fe200078e0210 */
[----:B------:R-:W-:Y:S01]  /*06a0*/  LOP3.LUT R15, R15, 0x30, R25, 0x78, !PT ;  /* 0x000000300f0f7812 */ /* 0x000fe200078e7819 */
[----:B------:R-:W-:Y:S01]  /*06b0*/  IMAD.SHL.U32 R10, R10, 0x2, RZ ;  /* 0x000000020a0a7824 */ /* 0x000fe200078e00ff */
[----:B------:R-:W-:Y:S02]  /*06c0*/  LOP3.LUT R5, R17, 0x30, R24, 0x78, !PT ;  /* 0x0000003011057812 */ /* 0x000fe400078e7818 */
[----:B------:R-:W-:Y:S02]  /*06d0*/  CS2R R30, SRZ ;  /* 0x00000000001e7805 */ /* 0x000fe4000001ff00 */
[----:B------:R-:W-:-:S02]  /*06e0*/  LOP3.LUT R15, R15, 0x90, R8, 0x78, !PT ;  /* 0x000000900f0f7812 */ /* 0x000fc400078e7808 */
[C---:B------:R-:W-:Y:S02]  /*06f0*/  LOP3.LUT R8, R25.reuse, 0x1f, RZ, 0xc0, !PT ;  /* 0x0000001f19087812 */ /* 0x040fe400078ec0ff */
[----:B------:R-:W-:Y:S01]  /*0700*/  LOP3.LUT R17, R25, 0x2, RZ, 0xc0, !PT ;  /* 0x0000000219117812 */ /* 0x000fe200078ec0ff */
[----:B------:R-:W-:Y:S01]  /*0710*/  IMAD.IADD R105, R15, 0x1, R16 ;  /* 0x000000010f697824 */ /* 0x000fe200078e0210 */
[----:B------:R-:W-:Y:S01]  /*0720*/  LOP3.LUT R13, R11, R10, RZ, 0x3c, !PT ;  /* 0x0000000a0b0d7212 */ /* 0x000fe200078e3cff */
[----:B0-----:R-:W-:Y:S01]  /*0730*/  IMAD R11, R8, UR4, RZ ;  /* 0x00000004080b7c24 */ /* 0x001fe2000f8e02ff */
[----:B------:R-:W-:Y:S01]  /*0740*/  SHF.R.U32.HI R17, RZ, 0x1, R17 ;  /* 0x00000001ff117819 */ /* 0x000fe20000011611 */
[----:B-----5:R-:W-:Y:S01]  /*0750*/  IMAD R6, R6, UR7, RZ ;  /* 0x0000000706067c24 */ /* 0x020fe2000f8e02ff */
[----:B------:R-:W-:Y:S01]  /*0760*/  UIMAD UR4, UR7, UR8, URZ ;  /* 0x00000008070472a4 */ /* 0x000fe2000f8e02ff */
[C---:B------:R-:W-:Y:S01]  /*0770*/  IMAD.SHL.U32 R10, R25.reuse, 0x10, RZ ;  /* 0x00000010190a7824 */ /* 0x040fe200078e00ff */
[C---:B------:R-:W-:Y:S01]  /*0780*/  LOP3.LUT R103, R25.reuse, 0x1c, RZ, 0xc0, !PT ;  /* 0x0000001c19677812 */ /* 0x040fe200078ec0ff */
[----:B------:R-:W-:Y:S01]  /*0790*/  IMAD R8, R25, 0x2, R17 ;  /* 0x0000000219087824 */ /* 0x000fe200078e0211 */
[--C-:B--2---:R-:W-:Y:S01]  /*07a0*/  IADD3 R19, P0, P1, R11, UR12, R6.reuse ;  /* 0x0000000c0b137c10 */ /* 0x104fe2000f91e006 */
[----:B------:R-:W-:Y:S01]  /*07b0*/  USHF.R.S32.HI UR5, URZ, 0x1f, UR4 ;  /* 0x0000001fff057899 */ /* 0x000fe20008011404 */
[----:B------:R-:W-:Y:S01]  /*07c0*/  SHF.R.S32.HI R17, RZ, 0x1f, R11 ;  /* 0x0000001fff117819 */ /* 0x000fe2000001140b */
[----:B------:R-:W0:Y:S01]  /*07d0*/  LDCU UR12, c[0x0][0x3a8] ;  /* 0x00007500ff0c77ac */ /* 0x000e220008000800 */
[----:B------:R-:W-:-:S02]  /*07e0*/  SHF.R.S32.HI R6, RZ, 0x1f, R6 ;  /* 0x0000001fff067819 */ /* 0x000fc40000011406 */
[--C-:B------:R-:W-:Y:S02]  /*07f0*/  SHF.R.U32.HI R11, RZ, 0x6, R25.reuse ;  /* 0x00000006ff0b7819 */ /* 0x100fe40000011619 */
[----:B------:R-:W-:Y:S02]  /*0800*/  IADD3.X R17, PT, PT, R17, UR13, R6, P0, P1 ;  /* 0x0000000d11117c10 */ /* 0x000fe400087e2406 */
[--C-:B------:R-:W-:Y:S02]  /*0810*/  SHF.R.S32.HI R6, RZ, 0x7, R25.reuse ;  /* 0x00000007ff067819 */ /* 0x100fe40000011419 */
[----:B------:R-:W-:Y:S02]  /*0820*/  LOP3.LUT R10, R10, 0x100, RZ, 0xc0, !PT ;  /* 0x000001000a0a7812 */ /* 0x000fe400078ec0ff */
[----:B------:R-:W-:Y:S02]  /*0830*/  SGXT R6, R6, 0x1 ;  /* 0x000000010606781a */ /* 0x000fe40000000200 */
[----:B------:R-:W-:Y:S01]  /*0840*/  IADD3 R106, PT, PT, R13, UR6, R10 ;  /* 0x000000060d6a7c10 */ /* 0x000fe2000fffe00a */
[-C--:B------:R-:W-:Y:S01]  /*0850*/  IMAD R10, R12, R7.reuse, RZ ;  /* 0x000000070c0a7224 */ /* 0x080fe200078e02ff */
[----:B------:R-:W-:Y:S01]  /*0860*/  LOP3.LUT R6, R6, 0x90, RZ, 0xc0, !PT ;  /* 0x0000009006067812 */ /* 0x000fe200078ec0ff */
[----:B------:R-:W-:Y:S01]  /*0870*/  IMAD R13, R14, R7, RZ ;  /* 0x000000070e0d7224 */ /* 0x000fe200078e02ff */
[----:B----4-:R-:W-:Y:S01]  /*0880*/  IADD3 R100, P2, P3, R9, UR4, R100 ;  /* 0x0000000409647c10 */ /* 0x010fe2000fb5e064 */
[----:B------:R-:W-:Y:S01]  /*0890*/  UMOV UR4, URZ ;  /* 0x000000ff00047c82 */ /* 0x000fe20008000000 */
[----:B------:R-:W-:-:S02]  /*08a0*/  LOP3.LUT R107, R6, 0x7f, R25, 0x78, !PT ;  /* 0x0000007f066b7812 */ /* 0x000fc400078e7819 */
[----:B------:R-:W-:Y:S02]  /*08b0*/  SGXT.U32 R6, R11, 0x2 ;  /* 0x000000020b06781a */ /* 0x000fe40000000000 */
[----:B------:R-:W-:Y:S02]  /*08c0*/  SHF.R.S32.HI R12, RZ, 0x1f, R9 ;  /* 0x0000001fff0c7819 */ /* 0x000fe40000011409 */
[----:B------:R-:W-:Y:S01]  /*08d0*/  LOP3.LUT R103, R103, 0x3, R8, 0xf8, !PT ;  /* 0x0000000367677812 */ /* 0x000fe200078ef808 */
[----:B-1----:R-:W-:Y:S01]  /*08e0*/  IMAD R83, R6, R22, RZ ;  /* 0x0000001606537224 */ /* 0x002fe200078e02ff */
[----:B------:R-:W-:Y:S01]  /*08f0*/  IADD3.X R20, PT, PT, R12, UR5, R101, P2, P3 ;  /* 0x000000050c147c10 */ /* 0x000fe200097e6465 */
[----:B------:R-:W-:Y:S01]  /*0900*/  IMAD R12, R7, 0x8, R10 ;  /* 0x00000008070c7824 */ /* 0x000fe200078e020a */
[----:B------:R-:W-:Y:S01]  /*0910*/  LEA.HI R8, R25, 0x38, RZ, 0x1b ;  /* 0x0000003819087811 */ /* 0x000fe200078fd8ff */
[----:B------:R-:W-:Y:S01]  /*0920*/  IMAD R85, R22, 0x4, R83 ;  /* 0x0000000416557824 */ /* 0x000fe200078e0253 */
[-C--:B------:R-:W-:Y:S01]  /*0930*/  IADD3 R6, P4, PT, R10, R19.reuse, RZ ;  /* 0x000000130a067210 */ /* 0x080fe20007f9e0ff */
[----:B------:R-:W-:Y:S01]  /*0940*/  IMAD R14, R7, 0x8, R12 ;  /* 0x00000008070e7824 */ /* 0x000fe200078e020c */
[----:B------:R-:W-:Y:S01]  /*0950*/  IADD3 R9, P6, PT, R13, R19, RZ ;  /* 0x000000130d097210 */ /* 0x000fe20007fde0ff */
[----:B------:R-:W-:Y:S01]  /*0960*/  IMAD R87, R22, 0x4, R85 ;  /* 0x0000000416577824 */ /* 0x000fe200078e0255 */
[----:B------:R-:W-:Y:S01]  /*0970*/  LEA.HI.X.SX32 R10, R10, R17, 0x1, P4 ;  /* 0x000000110a0a7211 */ /* 0x000fe200020f0eff */
[----:B------:R-:W-:Y:S01]  /*0980*/  IMAD R81, R8, R7, RZ ;  /* 0x0000000708517224 */ /* 0x000fe200078e02ff */
[----:B------:R-:W-:Y:S01]  /*0990*/  IADD3 R8, P5, PT, R12, R19, RZ ;  /* 0x000000130c087210 */ /* 0x000fe20007fbe0ff */
[----:B------:R-:W-:Y:S01]  /*09a0*/  IMAD R89, R22, 0x4, R87 ;  /* 0x0000000416597824 */ /* 0x000fe200078e0257 */
[----:B------:R-:W-:Y:S01]  /*09b0*/  IADD3 R84, P3, PT, R83, R100, RZ ;  /* 0x0000006453547210 */ /* 0x000fe20007f7e0ff */
[----:B------:R-:W-:Y:S01]  /*09c0*/  IMAD R16, R7, 0x10, R14 ;  /* 0x0000001007107824 */ /* 0x000fe200078e020e */
[-C--:B------:R-:W-:Y:S01]  /*09d0*/  LEA.HI.X.SX32 R11, R12, R17.reuse, 0x1, P5 ;  /* 0x000000110c0b7211 */ /* 0x080fe200028f0eff */
[C---:B------:R-:W-:Y:S01]  /*09e0*/  IMAD R93, R22.reuse, 0x4, R89 ;  /* 0x00000004165d7824 */ /* 0x040fe200078e0259 */
[----:B------:R-:W-:Y:S01]  /*09f0*/  LEA.HI.X.SX32 R12, R13, R17, 0x1, P6 ;  /* 0x000000110d0c7211 */ /* 0x000fe200030f0eff */
[----:B------:R-:W-:Y:S01]  /*0a00*/  IMAD R18, R7, 0x8, R16 ;  /* 0x0000000807127824 */ /* 0x000fe200078e0210 */
[-C--:B------:R-:W-:Y:S01]  /*0a10*/  IADD3 R82, P2, PT, R81, R19.reuse, RZ ;  /* 0x0000001351527210 */ /* 0x080fe20007f5e0ff */
[----:B------:R-:W-:Y:S01]  /*0a20*/  IMAD R95, R22, 0x4, R93 ;  /* 0x00000004165f7824 */ /* 0x000fe200078e025d */
[----:B------:R-:W-:Y:S01]  /*0a30*/  IADD3 R13, P4, PT, R14, R19, RZ ;  /* 0x000000130e0d7210 */ /* 0x000fe20007f9e0ff */
[----:B------:R-:W-:Y:S01]  /*0a40*/  IMAD R79, R7, 0x8, R18 ;  /* 0x00000008074f7824 */ /* 0x000fe200078e0212 */
[-C--:B------:R-:W-:Y:S01]  /*0a50*/  LEA.HI.X.SX32 R81, R81, R17.reuse, 0x1, P2 ;  /* 0x0000001151517211 */ /* 0x080fe200010f0eff */
[----:B------:R-:W-:Y:S01]  /*0a60*/  IMAD R97, R22, 0x4, R95 ;  /* 0x0000000416617824 */ /* 0x000fe200078e025f */
[----:B------:R-:W-:Y:S01]  /*0a70*/  LEA.HI.X.SX32 R14, R14, R17, 0x1, P4 ;  /* 0x000000110e0e7211 */ /* 0x000fe200020f0eff */
[----:B------:R-:W-:Y:S01]  /*0a80*/  IMAD.MOV.U32 R101, RZ, RZ, RZ ;  /* 0x000000ffff657224 */ /* 0x000fe200078e00ff */
[-C--:B------:R-:W-:Y:S01]  /*0a90*/  IADD3 R76, P2, PT, R16, R19.reuse, RZ ;  /* 0x00000013104c7210 */ /* 0x080fe20007f5e0ff */
[----:B------:R-:W-:Y:S01]  /*0aa0*/  IMAD R99, R22, 0x4, R97 ;  /* 0x0000000416637824 */ /* 0x000fe200078e0261 */
[----:B------:R-:W-:-:S02]  /*0ab0*/  IADD3 R78, P4, PT, R18, R19, RZ ;  /* 0x00000013124e7210 */ /* 0x000fc40007f9e0ff */
[----:B------:R-:W-:Y:S02]  /*0ac0*/  CS2R R22, SRZ ;  /* 0x0000000000167805 */ /* 0x000fe4000001ff00 */
[-C--:B------:R-:W-:Y:S01]  /*0ad0*/  LEA.HI.X.SX32 R15, R16, R17.reuse, 0x1, P2 ;  /* 0x00000011100f7211 */ /* 0x080fe200010f0eff */
[----:B------:R-:W-:Y:S01]  /*0ae0*/  UMOV UR5, URZ ;  /* 0x000000ff00057c82 */ /* 0x000fe20008000000 */
[----:B------:R-:W-:Y:S02]  /*0af0*/  LEA.HI.X.SX32 R77, R18, R17, 0x1, P4 ;  /* 0x00000011124d7211 */ /* 0x000fe400020f0eff */
[----:B------:R-:W-:Y:S02]  /*0b00*/  LEA.HI.X.SX32 R83, R83, R20, 0x1, P3 ;  /* 0x0000001453537211 */ /* 0x000fe400018f0eff */
[-C--:B------:R-:W-:Y:S02]  /*0b10*/  IADD3 R86, P2, PT, R85, R100.reuse, RZ ;  /* 0x0000006455567210 */ /* 0x080fe40007f5e0ff */
[----:B------:R-:W-:-:S02]  /*0b20*/  IADD3 R88, P3, PT, R87, R100, RZ ;  /* 0x0000006457587210 */ /* 0x000fc40007f7e0ff */
[----:B------:R-:W-:Y:S02]  /*0b30*/  IADD3 R92, P4, PT, R89, R100, RZ ;  /* 0x00000064595c7210 */ /* 0x000fe40007f9e0ff */
[----:B------:R-:W-:Y:S02]  /*0b40*/  IADD3 R80, P5, PT, R79, R19, RZ ;  /* 0x000000134f507210 */ /* 0x000fe40007fbe0ff */
[----:B------:R-:W-:Y:S02]  /*0b50*/  CS2R R18, SRZ ;  /* 0x0000000000127805 */ /* 0x000fe4000001ff00 */
[-C--:B------:R-:W-:Y:S02]  /*0b60*/  LEA.HI.X.SX32 R85, R85, R20.reuse, 0x1, P2 ;  /* 0x0000001455557211 */ /* 0x080fe400010f0eff */
[-C--:B------:R-:W-:Y:S02]  /*0b70*/  LEA.HI.X.SX32 R87, R87, R20.reuse, 0x1, P3 ;  /* 0x0000001457577211 */ /* 0x080fe400018f0eff */
[----:B------:R-:W-:-:S02]  /*0b80*/  LEA.HI.X.SX32 R89, R89, R20, 0x1, P4 ;  /* 0x0000001459597211 */ /* 0x000fc400020f0eff */
[----:B------:R-:W-:Y:S02]  /*0b90*/  LEA.HI.X.SX32 R79, R79, R17, 0x1, P5 ;  /* 0x000000114f4f7211 */ /* 0x000fe400028f0eff */
[----:B------:R-:W-:Y:S02]  /*0ba0*/  CS2R R16, SRZ ;  /* 0x0000000000107805 */ /* 0x000fe4000001ff00 */
[-C--:B------:R-:W-:Y:S02]  /*0bb0*/  IADD3 R94, P2, PT, R93, R100.reuse, RZ ;  /* 0x000000645d5e7210 */ /* 0x080fe40007f5e0ff */
[-C--:B------:R-:W-:Y:S02]  /*0bc0*/  IADD3 R96, P3, PT, R95, R100.reuse, RZ ;  /* 0x000000645f607210 */ /* 0x080fe40007f7e0ff */
[-C--:B------:R-:W-:Y:S02]  /*0bd0*/  IADD3 R98, P4, PT, R97, R100.reuse, RZ ;  /* 0x0000006461627210 */ /* 0x080fe40007f9e0ff */
[----:B------:R-:W-:-:S02]  /*0be0*/  IADD3 R100, P5, PT, R99, R100, RZ ;  /* 0x0000006463647210 */ /* 0x000fc40007fbe0ff */
[-C--:B------:R-:W-:Y:S02]  /*0bf0*/  LEA.HI.X.SX32 R93, R93, R20.reuse, 0x1, P2 ;  /* 0x000000145d5d7211 */ /* 0x080fe400010f0eff */
[-C--:B------:R-:W-:Y:S02]  /*0c00*/  LEA.HI.X.SX32 R95, R95, R20.reuse, 0x1, P3 ;  /* 0x000000145f5f7211 */ /* 0x080fe400018f0eff */
[-C--:B------:R-:W-:Y:S02]  /*0c10*/  LEA.HI.X.SX32 R97, R97, R20.reuse, 0x1, P4 ;  /* 0x0000001461617211 */ /* 0x080fe400020f0eff */
[----:B------:R-:W-:Y:S02]  /*0c20*/  LEA.HI.X.SX32 R99, R99, R20, 0x1, P5 ;  /* 0x0000001463637211 */ /* 0x000fe400028f0eff */
[----:B------:R-:W-:Y:S02]  /*0c30*/  CS2R R20, SRZ ;  /* 0x0000000000147805 */ /* 0x000fe4000001ff00 */
[----:B------:R-:W-:-:S02]  /*0c40*/  LOP3.LUT P0, RZ, R25, 0x1, RZ, 0xc0, !PT ;  /* 0x0000000119ff7812 */ /* 0x000fc4000780c0ff */
[----:B------:R-:W-:Y:S02]  /*0c50*/  LOP3.LUT P1, RZ, R25, 0x2, RZ, 0xc0, !PT ;  /* 0x0000000219ff7812 */ /* 0x000fe4000782c0ff */
[----:B------:R-:W-:Y:S02]  /*0c60*/  LOP3.LUT R108, R4, 0x8, RZ, 0xfc, !PT ;  /* 0x00000008046c7812 */ /* 0x000fe400078efcff */
[----:B------:R-:W-:Y:S02]  /*0c70*/  LOP3.LUT R104, R107, 0x20, RZ, 0x3c, !PT ;  /* 0x000000206b687812 */ /* 0x000fe400078e3cff */
[----:B0-----:R-:W-:-:S07]  /*0c80*/  LOP3.LUT R102, R103, 0x1, RZ, 0x3c, !PT ;  /* 0x0000000167667812 */ /* 0x001fce00078e3cff */
.L_x_1:
[----:B------:R-:W-:Y:S02]  /*0c90*/  SHF.R.S32.HI R52, RZ, 0x1f, R101 ;  /* 0x0000001fff347819 */ /* 0x000fe40000011465 */
[C---:B------:R-:W-:Y:S02]  /*0ca0*/  IADD3 R40, P2, PT, R101.reuse, R6, RZ ;  /* 0x0000000665287210 */ /* 0x040fe40007f5e0ff */
[----:B------:R-:W-:-:S03]  /*0cb0*/  IADD3 R38, P3, PT, R101, R8, RZ ;  /* 0x0000000865267210 */ /* 0x000fc60007f7e0ff */
[C---:B------:R-:W-:Y:S01]  /*0cc0*/  IMAD.X R41, R52.reuse, 0x1, R10, P2 ;  /* 0x0000000134297824 */ /* 0x040fe200010e060a */
[C---:B------:R-:W-:Y:S01]  /*0cd0*/  IADD3 R36, P2, PT, R101.reuse, R13, RZ ;  /* 0x0000000d65247210 */ /* 0x040fe20007f5e0ff */
[C---:B------:R-:W-:Y:S01]  /*0ce0*/  IMAD.X R39, R52.reuse, 0x1, R11, P3 ;  /* 0x0000000134277824 */ /* 0x040fe200018e060b */
[C---:B------:R-:W-:Y:S02]  /*0cf0*/  IADD3 R24, P3, PT, R101.reuse, R9, RZ ;  /* 0x0000000965187210 */ /* 0x040fe40007f7e0ff */
[----:B------:R0:W2:Y:S01]  /*0d00*/  LDG.E.U8 R42, desc[UR10][R40.64] ;  /* 0x0000000a282a7981 */ /* 0x0000a2000c1e1100 */
[C---:B------:R-:W-:Y:S01]  /*0d10*/  IMAD.X R37, R52.reuse, 0x1, R14, P2 ;  /* 0x0000000134257824 */ /* 0x040fe200010e060e */
[C---:B------:R-:W-:Y:S01]  /*0d20*/  IADD3 R26, P2, PT, R101.reuse, R76, RZ ;  /* 0x0000004c651a7210 */ /* 0x040fe20007f5e0ff */
[C---:B------:R-:W-:Y:S01]  /*0d30*/  IMAD.X R25, R52.reuse, 0x1, R12, P3 ;  /* 0x0000000134197824 */ /* 0x040fe200018e060c */
[C---:B------:R-:W-:Y:S01]  /*0d40*/  IADD3 R34, P3, PT, R101.reuse, R78, RZ ;  /* 0x0000004e65227210 */ /* 0x040fe20007f7e0ff */
[----:B------:R-:W3:Y:S01]  /*0d50*/  LDG.E.U8 R48, desc[UR10][R38.64] ;  /* 0x0000000a26307981 */ /* 0x000ee2000c1e1100 */
[----:B------:R-:W-:Y:S01]  /*0d60*/  IADD3 R32, P4, PT, R101, R80, RZ ;  /* 0x0000005065207210 */ /* 0x000fe20007f9e0ff */
[----:B------:R-:W-:-:S02]  /*0d70*/  IMAD.X R27, R52, 0x1, R15, P2 ;  /* 0x00000001341b7824 */ /* 0x000fc400010e060f */
[----:B------:R-:W4:Y:S01]  /*0d80*/  LDG.E.U8 R50, desc[UR10][R36.64] ;  /* 0x0000000a24327981 */ /* 0x000f22000c1e1100 */
[----:B0-----:R-:W-:Y:S01]  /*0d90*/  IADD3 R40, P2, PT, R101, R82, RZ ;  /* 0x0000005265287210 */ /* 0x001fe20007f5e0ff */
[C---:B------:R-:W-:Y:S02]  /*0da0*/  IMAD.X R35, R52.reuse, 0x1, R77, P3 ;  /* 0x0000000134237824 */ /* 0x040fe400018e064d */
[C---:B------:R-:W-:Y:S01]  /*0db0*/  IMAD.X R33, R52.reuse, 0x1, R79, P4 ;  /* 0x0000000134217824 */ /* 0x040fe200020e064f */
[----:B------:R-:W5:Y:S01]  /*0dc0*/  LDG.E.U8 R56, desc[UR10][R24.64] ;  /* 0x0000000a18387981 */ /* 0x000f62000c1e1100 */
[----:B------:R-:W-:-:S03]  /*0dd0*/  IMAD.X R41, R52, 0x1, R81, P2 ;  /* 0x0000000134297824 */ /* 0x000fc600010e0651 */
[----:B------:R-:W5:Y:S04]  /*0de0*/  LDG.E.U8 R58, desc[UR10][R26.64] ;  /* 0x0000000a1a3a7981 */ /* 0x000f68000c1e1100 */
[----:B------:R-:W5:Y:S04]  /*0df0*/  LDG.E.U8 R34, desc[UR10][R34.64] ;  /* 0x0000000a22227981 */ /* 0x000f68000c1e1100 */
[----:B------:R-:W5:Y:S04]  /*0e00*/  LDG.E.U8 R32, desc[UR10][R32.64] ;  /* 0x0000000a20207981 */ /* 0x000f68000c1e1100 */
[----:B------:R-:W5:Y:S01]  /*0e10*/  LDG.E.U8 R60, desc[UR10][R40.64] ;  /* 0x0000000a283c7981 */ /* 0x000f62000c1e1100 */
[----:B------:R-:W-:Y:S01]  /*0e20*/  USHF.R.S32.HI UR8, URZ, 0x1f, UR4 ;  /* 0x0000001fff087899 */ /* 0x000fe20008011404 */
[----:B------:R-:W-:Y:S01]  /*0e30*/  BAR.SYNC.DEFER_BLOCKING 0x0 ;  /* 0x0000000000007b1d */ /* 0x000fe20000010000 */
[----:B------:R-:W-:-:S02]  /*0e40*/  IADD3 R136, P2, PT, R84, UR4, RZ ;  /* 0x0000000454887c10 */ /* 0x000fc4000ff5e0ff */
[----:B------:R-:W-:Y:S02]  /*0e50*/  IADD3 R118, P3, PT, R86, UR4, RZ ;  /* 0x0000000456767c10 */ /* 0x000fe4000ff7e0ff */
[----:B------:R-:W-:Y:S02]  /*0e60*/  IADD3.X R137, PT, PT, R83, UR8, RZ, P2, !PT ;  /* 0x0000000853897c10 */ /* 0x000fe400097fe4ff */
[----:B------:R-:W-:Y:S01]  /*0e70*/  IADD3.X R119, PT, PT, R85, UR8, RZ, P3, !PT ;  /* 0x0000000855777c10 */ /* 0x000fe20009ffe4ff */
[----:B--2---:R-:W-:Y:S04]  /*0e80*/  STS.U8 [R107+UR6+0x800], R42 ;  /* 0x0008002a6b007988 */ /* 0x004fe80008000006 */
[----:B---3--:R-:W-:Y:S04]  /*0e90*/  STS.U8 [R107+UR6+0x900], R48 ;  /* 0x000900306b007988 */ /* 0x008fe80008000006 */
[----:B----4-:R-:W-:Y:S04]  /*0ea0*/  STS.U8 [R107+UR6+0xa00], R50 ;  /* 0x000a00326b007988 */ /* 0x010fe80008000006 */
[----:B-----5:R-:W-:Y:S04]  /*0eb0*/  STS.U8 [R107+UR6+0xb00], R56 ;  /* 0x000b00386b007988 */ /* 0x020fe80008000006 */
[----:B------:R-:W-:Y:S04]  /*0ec0*/  STS.U8 [R107+UR6+0xc00], R58 ;  /* 0x000c003a6b007988 */ /* 0x000fe80008000006 */
[----:B------:R-:W-:Y:S04]  /*0ed0*/  STS.U8 [R107+UR6+0xd00], R34 ;  /* 0x000d00226b007988 */ /* 0x000fe80008000006 */
[----:B------:R-:W-:Y:S04]  /*0ee0*/  STS.U8 [R107+UR6+0xe00], R32 ;  /* 0x000e00206b007988 */ /* 0x000fe80008000006 */
[----:B------:R-:W-:Y:S01]  /*0ef0*/  STS.U8 [R107+UR6+0xf00], R60 ;  /* 0x000f003c6b007988 */ /* 0x000fe20008000006 */
[----:B------:R-:W-:Y:S06]  /*0f00*/  BAR.SYNC.DEFER_BLOCKING 0x0 ;  /* 0x0000000000007b1d */ /* 0x000fec0000010000 */
[----:B------:R-:W0:Y:S04]  /*0f10*/  LDSM.16.M88.4 R64, [R106+0x800] ;  /* 0x000800006a40783b */ /* 0x000e280000000200 */
[----:B------:R-:W1:Y:S04]  /*0f20*/  LDSM.16.MT88.4 R36, [R105] ;  /* 0x000000006924783b */ /* 0x000e680000004200 */
[----:B------:R-:W2:Y:S04]  /*0f30*/  LDSM.16.MT88.4 R52, [R105+0x400] ;  /* 0x000400006934783b */ /* 0x000ea80000004200 */
[----:B------:R-:W3:Y:S04]  /*0f40*/  LDSM.16.M88.4 R24, [R106+0xa00] ;  /* 0x000a00006a18783b */ /* 0x000ee80000000200 */
[----:B------:R-:W4:Y:S04]  /*0f50*/  LDSM.16.M88.4 R32, [R106+0xc00] ;  /* 0x000c00006a20783b */ /* 0x000f280000000200 */
[----:B------:R-:W5:Y:S04]  /*0f60*/  LDG.E.U8 R136, desc[UR10][R136.64] ;  /* 0x0000000a88887981 */ /* 0x000f68000c1e1100 */
[----:B------:R-:W5:Y:S01]  /*0f70*/  LDG.E.U8 R135, desc[UR10][R118.64] ;  /* 0x0000000a76877981 */ /* 0x000f62000c1e1100 */
[----:B0-----:R-:W-:-:S02]  /*0f80*/  F2FP.F16.E4M3.UNPACK_B R68, R64 ;  /* 0x00000040ff44723e */ /* 0x001fc400020006ff */
[----:B------:R-:W-:Y:S01]  /*0f90*/  F2FP.F16.E4M3.UNPACK_B R69, R65 ;  /* 0x00000041ff45723e */ /* 0x000fe200020006ff */
[----:B-1----:R-:W-:Y:S01]  /*0fa0*/  IMAD.MOV.U32 R40, RZ, RZ, R36 ;  /* 0x000000ffff287224 */ /* 0x002fe200078e0024 */
[----:B------:R-:W-:Y:S01]  /*0fb0*/  F2FP.F16.E4M3.UNPACK_B R60, R66 ;  /* 0x00000042ff3c723e */ /* 0x000fe200020006ff */
[----:B------:R-:W-:Y:S01]  /*0fc0*/  IMAD.MOV.U32 R41, RZ, RZ, R38 ;  /* 0x000000ffff297224 */ /* 0x000fe200078e0026 */
[----:B------:R-:W-:Y:S01]  /*0fd0*/  F2FP.F16.E4M3.UNPACK_B R61, R67 ;  /* 0x00000043ff3d723e */ /* 0x000fe200020006ff */
[----:B--2---:R-:W-:Y:S01]  /*0fe0*/  IMAD.MOV.U32 R42, RZ, RZ, R52 ;  /* 0x000000ffff2a7224 */ /* 0x004fe200078e0034 */
[----:B------:R-:W-:Y:S01]  /*0ff0*/  F2FP.F16.E4M3.UNPACK_B R64, R64.H1 ;  /* 0x00000040ff40723e */ /* 0x000fe200030006ff */
[----:B------:R-:W-:Y:S01]  /*1000*/  IMAD.MOV.U32 R43, RZ, RZ, R54 ;  /* 0x000000ffff2b7224 */ /* 0x000fe200078e0036 */
[----:B------:R-:W-:Y:S01]  /*1010*/  F2FP.F16.E4M3.UNPACK_B R65, R65.H1 ;  /* 0x00000041ff41723e */ /* 0x000fe200030006ff */
[----:B------:R-:W-:Y:S01]  /*1020*/  IMAD.MOV.U32 R58, RZ, RZ, R52 ;  /* 0x000000ffff3a7224 */ /* 0x000fe200078e0034 */
[----:B---3--:R-:W-:Y:S01]  /*1030*/  F2FP.F16.E4M3.UNPACK_B R48, R24 ;  /* 0x00000018ff30723e */ /* 0x008fe200020006ff */
[----:B------:R-:W-:Y:S01]  /*1040*/  IMAD.MOV.U32 R59, RZ, RZ, R54 ;  /* 0x000000ffff3b7224 */ /* 0x000fe200078e0036 */
[----:B------:R-:W-:Y:S01]  /*1050*/  F2FP.F16.E4M3.UNPACK_B R49, R25 ;  /* 0x00000019ff31723e */ /* 0x000fe200020006ff */
[----:B------:R-:W-:Y:S01]  /*1060*/  IMAD.MOV.U32 R74, RZ, RZ, R53 ;  /* 0x000000ffff4a7224 */ /* 0x000fe200078e0035 */
[----:B------:R-:W-:Y:S01]  /*1070*/  F2FP.F16.E4M3.UNPACK_B R56, R26 ;  /* 0x0000001aff38723e */ /* 0x000fe200020006ff */
[----:B------:R-:W-:Y:S01]  /*1080*/  HMMA.16816.F32 R68, R40, R68, RZ ;  /* 0x000000442844723c */ /* 0x000fe200000018ff */
[----:B------:R-:W-:Y:S01]  /*1090*/  F2FP.F16.E4M3.UNPACK_B R57, R27 ;  /* 0x0000001bff39723e */ /* 0x000fe200020006ff */
[----:B------:R-:W-:Y:S01]  /*10a0*/  IMAD.MOV.U32 R75, RZ, RZ, R55 ;  /* 0x000000ffff4b7224 */ /* 0x000fe200078e0037 */
[----:B----4-:R-:W-:-:S02]  /*10b0*/  F2FP.F16.E4M3.UNPACK_B R72, R32 ;  /* 0x00000020ff48723e */ /* 0x010fc400020006ff */
[----:B------:R-:W-:Y:S02]  /*10c0*/  F2FP.F16.E4M3.UNPACK_B R73, R33 ;  /* 0x00000021ff49723e */ /* 0x000fe400020006ff */
[----:B------:R-:W-:Y:S01]  /*10d0*/  F2FP.F16.E4M3.UNPACK_B R90, R66.H1 ;  /* 0x00000042ff5a723e */ /* 0x000fe200030006ff */
[C---:B------:R-:W-:Y:S01]  /*10e0*/  HMMA.16816.F32 R60, R40.reuse, R60, RZ ;  /* 0x0000003c283c723c */ /* 0x040fe200000018ff */
[----:B------:R-:W-:Y:S01]  /*10f0*/  F2FP.F16.E4M3.UNPACK_B R91, R67.H1 ;  /* 0x00000043ff5b723e */ /* 0x000fe200030006ff */
[----:B------:R-:W-:Y:S01]  /*1100*/  IMAD.MOV.U32 R66, RZ, RZ, R53 ;  /* 0x000000ffff427224 */ /* 0x000fe200078e0035 */
[----:B------:R-:W-:Y:S01]  /*1110*/  F2FP.F16.E4M3.UNPACK_B R24, R24.H1 ;  /* 0x00000018ff18723e */ /* 0x000fe200030006ff */
[----:B------:R-:W-:Y:S01]  /*1120*/  IMAD.MOV.U32 R67, RZ, RZ, R55 ;  /* 0x000000ffff437224 */ /* 0x000fe200078e0037 */
[----:B------:R-:W-:Y:S02]  /*1130*/  F2FP.F16.E4M3.UNPACK_B R25, R25.H1 ;  /* 0x00000019ff19723e */ /* 0x000fe400030006ff */
[----:B------:R-:W-:Y:S01]  /*1140*/  F2FP.F16.E4M3.UNPACK_B R32, R32.H1 ;  /* 0x00000020ff20723e */ /* 0x000fe200030006ff */
[----:B------:R-:W-:Y:S01]  /*1150*/  HMMA.16816.F32 R48, R40, R48, RZ ;  /* 0x000000302830723c */ /* 0x000fe200000018ff */
[----:B------:R-:W-:-:S07]  /*1160*/  F2FP.F16.E4M3.UNPACK_B R33, R33.H1 ;  /* 0x00000021ff21723e */ /* 0x000fce00030006ff */
[----:B------:R-:W-:Y:S01]  /*1170*/  HMMA.16816.F32 R40, R40, R56, RZ ;  /* 0x000000382828723c */ /* 0x000fe200000018ff */
[----:B------:R-:W-:Y:S02]  /*1180*/  IMAD.MOV.U32 R56, RZ, RZ, R36 ;  /* 0x000000ffff387224 */ /* 0x000fe400078e0024 */
[----:B------:R-:W-:-:S07]  /*1190*/  IMAD.MOV.U32 R57, RZ, RZ, R38 ;  /* 0x000000ffff397224 */ /* 0x000fce00078e0026 */
[----:B------:R-:W-:Y:S01]  /*11a0*/  HMMA.16816.F32 R56, R56, R72, RZ ;  /* 0x000000483838723c */ /* 0x000fe200000018ff */
[----:B------:R-:W-:Y:S02]  /*11b0*/  IMAD.MOV.U32 R72, RZ, RZ, R37 ;  /* 0x000000ffff487224 */ /* 0x000fe400078e0025 */
[----:B------:R-:W-:-:S07]  /*11c0*/  IMAD.MOV.U32 R73, RZ, RZ, R39 ;  /* 0x000000ffff497224 */ /* 0x000fce00078e0027 */
[----:B------:R-:W-:Y:S01]  /*11d0*/  HMMA.16816.F32 R68, R72, R64, R68 ;  /* 0x000000404844723c */ /* 0x000fe20000001844 */
[----:B------:R-:W-:Y:S02]  /*11e0*/  IMAD.MOV.U32 R64, RZ, RZ, R37 ;  /* 0x000000ffff407224 */ /* 0x000fe400078e0025 */
[----:B------:R-:W-:-:S05]  /*11f0*/  IMAD.MOV.U32 R65, RZ, RZ, R39 ;  /* 0x000000ffff417224 */ /* 0x000fca00078e0027 */
[----:B------:R-:W-:Y:S01]  /*1200*/  HMMA.16816.F32 R48, R72, R24, R48 ;  /* 0x000000184830723c */ /* 0x000fe20000001830 */
[----:B------:R-:W-:Y:S01]  /*1210*/  F2FP.F16.E4M3.UNPACK_B R24, R34 ;  /* 0x00000022ff18723e */ /* 0x000fe200020006ff */
[----:B------:R-:W-:Y:S01]  /*1220*/  IMAD.MOV.U32 R72, RZ, RZ, R36 ;  /* 0x000000ffff487224 */ /* 0x000fe200078e0024 */
[----:B------:R-:W-:Y:S01]  /*1230*/  F2FP.F16.E4M3.UNPACK_B R25, R35 ;  /* 0x00000023ff19723e */ /* 0x000fe200020006ff */
[----:B------:R-:W-:Y:S02]  /*1240*/  IMAD.MOV.U32 R73, RZ, RZ, R38 ;  /* 0x000000ffff497224 */ /* 0x000fe400078e0026 */
[----:B------:R-:W-:Y:S02]  /*1250*/  IMAD.MOV.U32 R74, RZ, RZ, R52 ;  /* 0x000000ffff4a7224 */ /* 0x000fe400078e0034 */
[----:B------:R-:W-:Y:S01]  /*1260*/  HMMA.16816.F32 R60, R64, R90, R60 ;  /* 0x0000005a403c723c */ /* 0x000fe2000000183c */
[----:B------:R-:W0:Y:S01]  /*1270*/  LDSM.16.M88.4 R64, [R106+0xe00] ;  /* 0x000e00006a40783b */ /* 0x000e220000000200 */
[----:B------:R-:W-:Y:S01]  /*1280*/  IMAD.MOV.U32 R75, RZ, RZ, R54 ;  /* 0x000000ffff4b7224 */ /* 0x000fe200078e0036 */
[----:B------:R-:W-:-:S02]  /*1290*/  F2FP.F16.E4M3.UNPACK_B R90, R26.H1 ;  /* 0x0000001aff5a723e */ /* 0x000fc400030006ff */
[----:B------:R-:W-:-:S04]  /*12a0*/  F2FP.F16.E4M3.UNPACK_B R91, R27.H1 ;  /* 0x0000001bff5b723e */ /* 0x000fc800030006ff */
[----:B------:R-:W-:Y:S01]  /*12b0*/  HMMA.16816.F32 R24, R72, R24, RZ ;  /* 0x000000184818723c */ /* 0x000fe200000018ff */
[----:B------:R-:W-:Y:S02]  /*12c0*/  IMAD.MOV.U32 R72, RZ, RZ, R37 ;  /* 0x000000ffff487224 */ /* 0x000fe400078e0025 */
[----:B------:R-:W-:Y:S02]  /*12d0*/  IMAD.MOV.U32 R73, RZ, RZ, R39 ;  /* 0x000000ffff497224 */ /* 0x000fe400078e0027 */
[----:B------:R-:W-:Y:S02]  /*12e0*/  IMAD.MOV.U32 R74, RZ, RZ, R53 ;  /* 0x000000ffff4a7224 */ /* 0x000fe400078e0035 */
[----:B------:R-:W-:-:S07]  /*12f0*/  IMAD.MOV.U32 R75, RZ, RZ, R55 ;  /* 0x000000ffff4b7224 */ /* 0x000fce00078e0037 */
[----:B------:R-:W-:Y:S01]  /*1300*/  HMMA.16816.F32 R40, R72, R90, R40 ;  /* 0x0000005a4828723c */ /* 0x000fe20000001828 */
[----:B------:R-:W-:Y:S02]  /*1310*/  F2FP.F16.E4M3.UNPACK_B R90, R34.H1 ;  /* 0x00000022ff5a723e */ /* 0x000fe400030006ff */
[----:B------:R-:W-:-:S05]  /*1320*/  F2FP.F16.E4M3.UNPACK_B R91, R35.H1 ;  /* 0x00000023ff5b723e */ /* 0x000fca00030006ff */
[----:B------:R-:W-:Y:S01]  /*1330*/  HMMA.16816.F32 R56, R72, R32, R56 ;  /* 0x000000204838723c */ /* 0x000fe20000001838 */
[----:B------:R-:W-:Y:S02]  /*1340*/  IMAD.MOV.U32 R72, RZ, RZ, R36 ;  /* 0x000000ffff487224 */ /* 0x000fe400078e0024 */
[----:B------:R-:W-:Y:S02]  /*1350*/  IMAD.MOV.U32 R73, RZ, RZ, R38 ;  /* 0x000000ffff497224 */ /* 0x000fe400078e0026 */
[----:B------:R-:W-:Y:S02]  /*1360*/  IMAD.MOV.U32 R74, RZ, RZ, R52 ;  /* 0x000000ffff4a7224 */ /* 0x000fe400078e0034 */
[----:B------:R-:W-:Y:S01]  /*1370*/  IMAD.MOV.U32 R75, RZ, RZ, R54 ;  /* 0x000000ffff4b7224 */ /* 0x000fe200078e0036 */
[----:B0-----:R-:W-:Y:S02]  /*1380*/  F2FP.F16.E4M3.UNPACK_B R32, R64 ;  /* 0x00000040ff20723e */ /* 0x001fe400020006ff */
[----:B------:R-:W-:-:S02]  /*1390*/  F2FP.F16.E4M3.UNPACK_B R33, R65 ;  /* 0x00000041ff21723e */ /* 0x000fc400020006ff */
[----:B------:R-:W-:Y:S02]  /*13a0*/  F2FP.F16.E4M3.UNPACK_B R64, R64.H1 ;  /* 0x00000040ff40723e */ /* 0x000fe400030006ff */
[----:B------:R-:W-:-:S03]  /*13b0*/  F2FP.F16.E4M3.UNPACK_B R65, R65.H1 ;  /* 0x00000041ff41723e */ /* 0x000fc600030006ff */
[----:B------:R-:W-:Y:S01]  /*13c0*/  HMMA.16816.F32 R32, R72, R32, RZ ;  /* 0x000000204820723c */ /* 0x000fe200000018ff */
[----:B------:R-:W-:Y:S02]  /*13d0*/  IMAD.MOV.U32 R72, RZ, RZ, R37 ;  /* 0x000000ffff487224 */ /* 0x000fe400078e0025 */
[----:B------:R-:W-:Y:S02]  /*13e0*/  IMAD.MOV.U32 R73, RZ, RZ, R39 ;  /* 0x000000ffff497224 */ /* 0x000fe400078e0027 */
[----:B------:R-:W-:Y:S02]  /*13f0*/  IMAD.MOV.U32 R74, RZ, RZ, R53 ;  /* 0x000000ffff4a7224 */ /* 0x000fe400078e0035 */
[----:B------:R-:W-:-:S07]  /*1400*/  IMAD.MOV.U32 R75, RZ, RZ, R55 ;  /* 0x000000ffff4b7224 */ /* 0x000fce00078e0037 */
[C---:B------:R-:W-:Y:S08]  /*1410*/  HMMA.16816.F32 R24, R72.reuse, R90, R24 ;  /* 0x0000005a4818723c */ /* 0x040ff00000001818 */
[----:B------:R-:W-:Y:S01]  /*1420*/  HMMA.16816.F32 R32, R72, R64, R32 ;  /* 0x000000404820723c */ /* 0x000fe20000001820 */
[----:B------:R-:W-:Y:S02]  /*1430*/  IADD3 R64, P2, PT, R88, UR4, RZ ;  /* 0x0000000458407c10 */ /* 0x000fe4000ff5e0ff */
[----:B------:R-:W-:-:S02]  /*1440*/  IADD3 R72, P3, PT, R92, UR4, RZ ;  /* 0x000000045c487c10 */ /* 0x000fc4000ff7e0ff */
[----:B------:R-:W-:Y:S02]  /*1450*/  IADD3.X R65, PT, PT, R87, UR8, RZ, P2, !PT ;  /* 0x0000000857417c10 */ /* 0x000fe400097fe4ff */
[----:B------:R-:W-:Y:S02]  /*1460*/  IADD3 R90, P2, PT, R96, UR4, RZ ;  /* 0x00000004605a7c10 */ /* 0x000fe4000ff5e0ff */
[----:B------:R-:W-:Y:S01]  /*1470*/  IADD3 R74, P4, PT, R94, UR4, RZ ;  /* 0x000000045e4a7c10 */ /* 0x000fe2000ff9e0ff */
[----:B------:R0:W2:Y:S01]  /*1480*/  LDG.E.U8 R134, desc[UR10][R64.64] ;  /* 0x0000000a40867981 */ /* 0x0000a2000c1e1100 */
[----:B------:R-:W-:Y:S02]  /*1490*/  IADD3.X R91, PT, PT, R95, UR8, RZ, P2, !PT ;  /* 0x000000085f5b7c10 */ /* 0x000fe400097fe4ff */
[----:B------:R-:W-:Y:S02]  /*14a0*/  IADD3.X R73, PT, PT, R89, UR8, RZ, P3, !PT ;  /* 0x0000000859497c10 */ /* 0x000fe40009ffe4ff */
[----:B------:R-:W-:Y:S01]  /*14b0*/  IADD3 R116, P2, PT, R98, UR4, RZ ;  /* 0x0000000462747c10 */ /* 0x000fe2000ff5e0ff */
[----:B------:R-:W3:Y:S01]  /*14c0*/  LDG.E.U8 R131, desc[UR10][R90.64] ;  /* 0x0000000a5a837981 */ /* 0x000ee2000c1e1100 */
[----:B------:R-:W-:-:S02]  /*14d0*/  IADD3 R114, P3, PT, R100, UR4, RZ ;  /* 0x0000000464727c10 */ /* 0x000fc4000ff7e0ff */
[----:B------:R-:W-:Y:S01]  /*14e0*/  IADD3.X R75, PT, PT, R93, UR8, RZ, P4, !PT ;  /* 0x000000085d4b7c10 */ /* 0x000fe2000a7fe4ff */
[----:B------:R1:W4:Y:S01]  /*14f0*/  LDG.E.U8 R133, desc[UR10][R72.64] ;  /* 0x0000000a48857981 */ /* 0x000322000c1e1100 */
[----:B------:R-:W-:Y:S02]  /*1500*/  IADD3.X R117, PT, PT, R97, UR8, RZ, P2, !PT ;  /* 0x0000000861757c10 */ /* 0x000fe400097fe4ff */
[----:B------:R-:W-:Y:S01]  /*1510*/  IADD3.X R115, PT, PT, R99, UR8, RZ, P3, !PT ;  /* 0x0000000863737c10 */ /* 0x000fe20009ffe4ff */
[----:B------:R1:W3:Y:S04]  /*1520*/  LDG.E.U8 R132, desc[UR10][R74.64] ;  /* 0x0000000a4a847981 */ /* 0x0002e8000c1e1100 */
[----:B------:R2:W4:Y:S04]  /*1530*/  LDG.E.U8 R130, desc[UR10][R116.64] ;  /* 0x0000000a74827981 */ /* 0x000528000c1e1100 */
[----:B------:R-:W4:Y:S01]  /*1540*/  LDG.E.U8 R129, desc[UR10][R114.64] ;  /* 0x0000000a72817981 */ /* 0x000f22000c1e1100 */
[----:B0-----:R-:W-:Y:S01]  /*1550*/  F2FP.F16.E4M3.UNPACK_B R64, R66 ;  /* 0x00000042ff40723e */ /* 0x001fe200020006ff */
[----:B-1----:R-:W-:Y:S01]  /*1560*/  IMAD.MOV.U32 R72, RZ, RZ, R36 ;  /* 0x000000ffff487224 */ /* 0x002fe200078e0024 */
[----:B------:R-:W-:Y:S01]  /*1570*/  F2FP.F16.E4M3.UNPACK_B R65, R67 ;  /* 0x00000043ff41723e */ /* 0x000fe200020006ff */
[----:B------:R-:W-:-:S02]  /*1580*/  IMAD.MOV.U32 R73, RZ, RZ, R38 ;  /* 0x000000ffff497224 */ /* 0x000fc400078e0026 */
[----:B------:R-:W-:Y:S02]  /*1590*/  IMAD.MOV.U32 R74, RZ, RZ, R52 ;  /* 0x000000ffff4a7224 */ /* 0x000fe400078e0034 */
[----:B------:R-:W-:Y:S01]  /*15a0*/  IMAD.MOV.U32 R75, RZ, RZ, R54 ;  /* 0x000000ffff4b7224 */ /* 0x000fe200078e0036 */
[----:B------:R-:W-:Y:S01]  /*15b0*/  LEA R91, R3, UR5, 0x1 ;  /* 0x00000005035b7c11 */ /* 0x000fe2000f8e08ff */
[----:B------:R-:W-:Y:S01]  /*15c0*/  FMUL R52, R61, UR12 ;  /* 0x0000000c3d347c20 */ /* 0x000fe20008400000 */
[----:B------:R-:W-:Y:S01]  /*15d0*/  FMUL R48, R48, UR12 ;  /* 0x0000000c30307c20 */ /* 0x000fe20008400000 */
[----:B------:R-:W-:Y:S01]  /*15e0*/  FMUL R51, R51, UR12 ;  /* 0x0000000c33337c20 */ /* 0x000fe20008400000 */
[----:B------:R-:W-:Y:S01]  /*15f0*/  FMUL R42, R42, UR12 ;  /* 0x0000000c2a2a7c20 */ /* 0x000fe20008400000 */
[----:B------:R-:W-:Y:S01]  /*1600*/  FMUL R40, R40, UR12 ;  /* 0x0000000c28287c20 */ /* 0x000fe20008400000 */
[----:B------:R-:W-:Y:S01]  /*1610*/  HMMA.16816.F32 R72, R72, R64, RZ ;  /* 0x000000404848723c */ /* 0x000fe200000018ff */
[----:B------:R-:W-:-:S02]  /*1620*/  VIADD R65, R91, 0x9 ;  /* 0x000000095b417836 */ /* 0x000fc40000000000 */
[----:B------:R-:W-:Y:S01]  /*1630*/  FMUL R41, R41, UR12 ;  /* 0x0000000c29297c20 */ /* 0x000fe20008400000 */
[----:B------:R-:W-:Y:S02]  /*1640*/  VIADD R61, R91, 0x11 ;  /* 0x000000115b3d7836 */ /* 0x000fe40000000000 */
[----:B------:R-:W-:Y:S01]  /*1650*/  FMUL R57, R57, UR12 ;  /* 0x0000000c39397c20 */ /* 0x000fe20008400000 */
[----:B------:R-:W-:Y:S01]  /*1660*/  FMUL R27, R27, UR12 ;  /* 0x0000000c1b1b7c20 */ /* 0x000fe20008400000 */
[-C--:B------:R-:W-:Y:S01]  /*1670*/  ISETP.GE.AND P3, PT, R4, R65.reuse, PT ;  /* 0x000000410400720c */ /* 0x080fe20003f66270 */
[----:B------:R-:W-:Y:S01]  /*1680*/  FMUL R59, R59, UR12 ;  /* 0x0000000c3b3b7c20 */ /* 0x000fe20008400000 */
[----:B------:R-:W-:Y:S01]  /*1690*/  ISETP.GE.AND P4, PT, R108, R65, PT ;  /* 0x000000416c00720c */ /* 0x000fe20003f86270 */
[----:B------:R-:W-:Y:S01]  /*16a0*/  VIADD R65, R91, 0x10 ;  /* 0x000000105b417836 */ /* 0x000fe20000000000 */
[----:B------:R-:W-:Y:S01]  /*16b0*/  FSEL R52, R52, -INF , P3 ;  /* 0xff80000034347808 */ /* 0x000fe20001800000 */
[----:B------:R-:W-:Y:S01]  /*16c0*/  FMUL R26, R26, UR12 ;  /* 0x0000000c1a1a7c20 */ /* 0x000fe20008400000 */
[-C--:B------:R-:W-:Y:S01]  /*16d0*/  ISETP.GE.AND P2, PT, R4, R61.reuse, PT ;  /* 0x0000003d0400720c */ /* 0x080fe20003f46270 */
[----:B------:R-:W-:Y:S01]  /*16e0*/  FMUL R70, R70, UR12 ;  /* 0x0000000c46467c20 */ /* 0x000fe20008400000 */
[----:B------:R-:W-:Y:S01]  /*16f0*/  ISETP.GE.AND P3, PT, R108, R61, PT ;  /* 0x0000003d6c00720c */ /* 0x000fe20003f66270 */
[----:B------:R-:W-:Y:S01]  /*1700*/  FMUL R61, R63, UR12 ;  /* 0x0000000c3f3d7c20 */ /* 0x000fe20008400000 */
[----:B------:R-:W-:Y:S01]  /*1710*/  ISETP.GE.AND P5, PT, R4, R65, PT ;  /* 0x000000410400720c */ /* 0x000fe20003fa6270 */
[----:B------:R-:W-:-:S02]  /*1720*/  VIADD R63, R91, 0x18 ;  /* 0x000000185b3f7836 */ /* 0x000fc40000000000 */
[----:B------:R-:W-:Y:S01]  /*1730*/  FMUL R36, R50, UR12 ;  /* 0x0000000c32247c20 */ /* 0x000fe20008400000 */
[----:B------:R-:W-:Y:S01]  /*1740*/  FMUL R50, R49, UR12 ;  /* 0x0000000c31327c20 */ /* 0x000fe20008400000 */
[----:B------:R-:W-:Y:S01]  /*1750*/  FSEL R61, R61, -INF , P4 ;  /* 0xff8000003d3d7808 */ /* 0x000fe20002000000 */
[----:B------:R-:W-:Y:S01]  /*1760*/  FMUL R34, R34, UR12 ;  /* 0x0000000c22227c20 */ /* 0x000fe20008400000 */
[----:B------:R-:W-:Y:S01]  /*1770*/  FSEL R48, R48, -INF , P5 ;  /* 0xff80000030307808 */ /* 0x000fe20002800000 */
[----:B------:R-:W-:Y:S01]  /*1780*/  FMUL R58, R58, UR12 ;  /* 0x0000000c3a3a7c20 */ /* 0x000fe20008400000 */
[-C--:B------:R-:W-:Y:S01]  /*1790*/  ISETP.GE.AND P4, PT, R4, R63.reuse, PT ;  /* 0x0000003f0400720c */ /* 0x080fe20003f86270 */
[----:B------:R-:W-:Y:S01]  /*17a0*/  FMUL R35, R35, UR12 ;  /* 0x0000000c23237c20 */ /* 0x000fe20008400000 */
[C---:B------:R-:W-:Y:S01]  /*17b0*/  ISETP.GE.AND P5, PT, R108.reuse, R63, PT ;  /* 0x0000003f6c00720c */ /* 0x040fe20003fa6270 */
[----:B------:R-:W-:Y:S01]  /*17c0*/  VIADD R63, R91, 0x19 ;  /* 0x000000195b3f7836 */ /* 0x000fe20000000000 */
[----:B------:R-:W-:Y:S01]  /*17d0*/  ISETP.GE.AND P6, PT, R108, R65, PT ;  /* 0x000000416c00720c */ /* 0x000fe20003fc6270 */
[----:B------:R-:W-:Y:S01]  /*17e0*/  FMUL R56, R56, UR12 ;  /* 0x0000000c38387c20 */ /* 0x000fe20008400000 */
[----:B------:R-:W-:Y:S01]  /*17f0*/  FSEL R50, R50, -INF , P2 ;  /* 0xff80000032327808 */ /* 0x000fe20001000000 */
[----:B------:R-:W-:Y:S01]  /*1800*/  FMUL R25, R25, UR12 ;  /* 0x0000000c19197c20 */ /* 0x000fe20008400000 */
[----:B------:R-:W-:Y:S01]  /*1810*/  FSEL R49, R36, -INF , P6 ;  /* 0xff80000024317808 */ /* 0x000fe20003000000 */
[----:B------:R-:W-:Y:S01]  /*1820*/  FMUL R32, R32, UR12 ;  /* 0x0000000c20207c20 */ /* 0x000fe20008400000 */
[-C--:B------:R-:W-:Y:S01]  /*1830*/  ISETP.GE.AND P6, PT, R4, R63.reuse, PT ;  /* 0x0000003f0400720c */ /* 0x080fe20003fc6270 */
[----:B------:R-:W-:Y:S01]  /*1840*/  FMUL R33, R33, UR12 ;  /* 0x0000000c21217c20 */ /* 0x000fe20008400000 */
[----:B------:R-:W-:Y:S01]  /*1850*/  ISETP.GE.AND P2, PT, R108, R63, PT ;  /* 0x0000003f6c00720c */ /* 0x000fe20003f46270 */
[----:B------:R-:W-:Y:S01]  /*1860*/  BAR.SYNC.DEFER_BLOCKING 0x0 ;  /* 0x0000000000007b1d */ /* 0x000fe20000010000 */
[----:B------:R-:W-:-:S02]  /*1870*/  LOP3.LUT R63, R91, 0x21, RZ, 0xfc, !PT ;  /* 0x000000215b3f7812 */ /* 0x000fc400078efcff */
[----:B------:R-:W-:Y:S02]  /*1880*/  FSEL R54, R51, -INF , P3 ;  /* 0xff80000033367808 */ /* 0x000fe40001800000 */
[----:B------:R-:W-:Y:S01]  /*1890*/  FSEL R51, R42, -INF , P5 ;  /* 0xff8000002a337808 */ /* 0x000fe20002800000 */
[----:B------:R-:W-:Y:S01]  /*18a0*/  FMUL R42, R43, UR12 ;  /* 0x0000000c2b2a7c20 */ /* 0x000fe20008400000 */
[----:B------:R-:W-:Y:S01]  /*18b0*/  FSEL R40, R40, -INF , P4 ;  /* 0xff80000028287808 */ /* 0x000fe20002000000 */
[----:B------:R-:W-:Y:S01]  /*18c0*/  IMAD.MOV.U32 R36, RZ, RZ, R37 ;  /* 0x000000ffff247224 */ /* 0x000fe200078e0025 */
[-C--:B------:R-:W-:Y:S01]  /*18d0*/  ISETP.GE.AND P3, PT, R108, R63.reuse, PT ;  /* 0x0000003f6c00720c */ /* 0x080fe20003f66270 */
[----:B------:R-:W-:Y:S01]  /*18e0*/  IMAD.MOV.U32 R37, RZ, RZ, R39 ;  /* 0x000000ffff257224 */ /* 0x000fe200078e0027 */
[----:B------:R-:W-:Y:S01]  /*18f0*/  ISETP.GE.AND P4, PT, R4, R63, PT ;  /* 0x0000003f0400720c */ /* 0x000fe20003f86270 */
[----:B------:R-:W-:Y:S01]  /*1900*/  IMAD.MOV.U32 R38, RZ, RZ, R53 ;  /* 0x000000ffff267224 */ /* 0x000fe200078e0035 */
[C---:B------:R-:W-:Y:S01]  /*1910*/  LOP3.LUT R43, R91.reuse, 0x29, RZ, 0xfc, !PT ;  /* 0x000000295b2b7812 */ /* 0x040fe200078efcff */
[----:B------:R-:W-:Y:S01]  /*1920*/  IMAD.MOV.U32 R39, RZ, RZ, R55 ;  /* 0x000000ffff277224 */ /* 0x000fe200078e0037 */
[----:B------:R-:W-:-:S02]  /*1930*/  LOP3.LUT R63, R91, 0x28, RZ, 0xfc, !PT ;  /* 0x000000285b3f7812 */ /* 0x000fc400078efcff */
[----:B------:R-:W-:Y:S02]  /*1940*/  F2FP.F16.E4M3.UNPACK_B R66, R66.H1 ;  /* 0x00000042ff42723e */ /* 0x000fe400030006ff */
[----:B------:R-:W-:Y:S02]  /*1950*/  F2FP.F16.E4M3.UNPACK_B R67, R67.H1 ;  /* 0x00000043ff43723e */ /* 0x000fe400030006ff */
[----:B------:R-:W-:Y:S02]  /*1960*/  FSEL R42, R42, -INF , P2 ;  /* 0xff8000002a2a7808 */ /* 0x000fe40001000000 */
[C---:B------:R-:W-:Y:S02]  /*1970*/  ISETP.GE.AND P2, PT, R108.reuse, R43, PT ;  /* 0x0000002b6c00720c */ /* 0x040fe40003f46270 */
[-C--:B------:R-:W-:Y:S02]  /*1980*/  ISETP.GE.AND P5, PT, R108, R63.reuse, PT ;  /* 0x0000003f6c00720c */ /* 0x080fe40003fa6270 */
[----:B------:R-:W-:Y:S01]  /*1990*/  FSEL R41, R41, -INF , P6 ;  /* 0xff80000029297808 */ /* 0x000fe20003000000 */
[----:B------:R-:W-:Y:S01]  /*19a0*/  HMMA.16816.F32 R36, R36, R66, R72 ;  /* 0x000000422424723c */ /* 0x000fe20000001848 */
[----:B------:R-:W-:-:S02]  /*19b0*/  ISETP.GE.AND P6, PT, R4, R63, PT ;  /* 0x0000003f0400720c */ /* 0x000fc40003fc6270 */
[----:B------:R-:W-:Y:S02]  /*19c0*/  FSEL R64, R57, -INF , P4 ;  /* 0xff80000039407808 */ /* 0x000fe40002000000 */
[----:B------:R-:W-:Y:S01]  /*19d0*/  ISETP.GE.AND P4, PT, R4, R43, PT ;  /* 0x0000002b0400720c */ /* 0x000fe20003f86270 */
[----:B------:R-:W-:Y:S01]  /*19e0*/  FMUL R43, R71, UR12 ;  /* 0x0000000c472b7c20 */ /* 0x000fe20008400000 */
[----:B------:R-:W-:Y:S01]  /*19f0*/  FSEL R63, R27, -INF , P2 ;  /* 0xff8000001b3f7808 */ /* 0x000fe20001000000 */
[----:B------:R-:W-:Y:S01]  /*1a00*/  FMUL R27, R62, UR12 ;  /* 0x0000000c3e1b7c20 */ /* 0x000fe20008400000 */
[----:B------:R-:W-:Y:S02]  /*1a10*/  FSEL R66, R59, -INF , P3 ;  /* 0xff8000003b427808 */ /* 0x000fe40001800000 */
[----:B------:R-:W-:Y:S02]  /*1a20*/  FSEL R65, R26, -INF , P5 ;  /* 0xff8000001a417808 */ /* 0x000fe40002800000 */
[----:B------:R-:W-:-:S02]  /*1a30*/  ISETP.GE.AND P3, PT, R4, R91, PT ;  /* 0x0000005b0400720c */ /* 0x000fc40003f66270 */
[CC--:B------:R-:W-:Y:S02]  /*1a40*/  ISETP.GE.AND P5, PT, R108.reuse, R91.reuse, PT ;  /* 0x0000005b6c00720c */ /* 0x0c0fe40003fa6270 */
[----:B------:R-:W-:Y:S02]  /*1a50*/  ISETP.GT.AND P2, PT, R108, R91, PT ;  /* 0x0000005b6c00720c */ /* 0x000fe40003f44270 */
[----:B------:R-:W-:Y:S02]  /*1a60*/  LOP3.LUT R73, R91, 0x30, RZ, 0xfc, !PT ;  /* 0x000000305b497812 */ /* 0x000fe400078efcff */
[----:B------:R-:W-:Y:S02]  /*1a70*/  FSEL R26, R70, -INF , P5 ;  /* 0xff800000461a7808 */ /* 0x000fe40002800000 */
[----:B------:R-:W-:Y:S02]  /*1a80*/  FSEL R27, R27, -INF , P3 ;  /* 0xff8000001b1b7808 */ /* 0x000fe40001800000 */
[----:B------:R-:W-:Y:S01]  /*1a90*/  FSEL R43, R43, -INF , P2 ;  /* 0xff8000002b2b7808 */ /* 0x000fe20001000000 */
[----:B------:R-:W-:Y:S01]  /*1aa0*/  FMUL R55, R68, UR12 ;  /* 0x0000000c44377c20 */ /* 0x000fe20008400000 */
[----:B------:R-:W-:-:S02]  /*1ab0*/  ISETP.GE.AND P5, PT, R108, R73, PT ;  /* 0x000000496c00720c */ /* 0x000fc40003fa6270 */
[----:B------:R-:W-:Y:S02]  /*1ac0*/  LOP3.LUT R57, R91, 0x20, RZ, 0xfc, !PT ;  /* 0x000000205b397812 */ /* 0x000fe400078efcff */
[----:B------:R-:W-:Y:S02]  /*1ad0*/  FMNMX3 R68, R26, R43, R27, !PT ;  /* 0x0000002b1a447276 */ /* 0x000fe4000780001b */
[----:B------:R-:W-:Y:S02]  /*1ae0*/  FSEL R62, R34, -INF , P5 ;  /* 0xff800000223e7808 */ /* 0x000fe40002800000 */
[----:B------:R-:W-:Y:S02]  /*1af0*/  ISETP.GE.AND P5, PT, R108, R57, PT ;  /* 0x000000396c00720c */ /* 0x000fe40003fa6270 */
[----:B------:R-:W-:Y:S01]  /*1b00*/  FMNMX3 R68, R68, R61, R49, !PT ;  /* 0x0000003d44447276 */ /* 0x000fe20007800031 */
[----:B------:R-:W-:Y:S01]  /*1b10*/  FMUL R53, R69, UR12 ;  /* 0x0000000c45357c20 */ /* 0x000fe20008400000 */
[----:B------:R-:W-:-:S02]  /*1b20*/  LOP3.LUT R59, R91, 0x31, RZ, 0xfc, !PT ;  /* 0x000000315b3b7812 */ /* 0x000fc400078efcff */
[----:B------:R-:W-:Y:S02]  /*1b30*/  FSEL R69, R58, -INF , P5 ;  /* 0xff8000003a457808 */ /* 0x000fe40002800000 */
[----:B------:R-:W-:Y:S02]  /*1b40*/  FMNMX3 R68, R68, R54, R51, !PT ;  /* 0x0000003644447276 */ /* 0x000fe40007800033 */
[----:B------:R-:W-:Y:S02]  /*1b50*/  ISETP.GE.AND P2, PT, R108, R59, PT ;  /* 0x0000003b6c00720c */ /* 0x000fe40003f46270 */
[----:B------:R-:W-:Y:S02]  /*1b60*/  LOP3.LUT R75, R91, 0x38, RZ, 0xfc, !PT ;  /* 0x000000385b4b7812 */ /* 0x000fe400078efcff */
[----:B------:R-:W-:Y:S01]  /*1b70*/  FMNMX3 R34, R68, R42, R69, !PT ;  /* 0x0000002a44227276 */ /* 0x000fe20007800045 */
[----:B------:R-:W-:Y:S01]  /*1b80*/  FMUL R38, R38, UR12 ;  /* 0x0000000c26267c20 */ /* 0x000fe20008400000 */
[----:B------:R-:W-:-:S02]  /*1b90*/  FSEL R67, R35, -INF , P2 ;  /* 0xff80000023437808 */ /* 0x000fc40001000000 */
[----:B------:R-:W-:Y:S02]  /*1ba0*/  ISETP.GT.AND P2, PT, R4, R91, PT ;  /* 0x0000005b0400720c */ /* 0x000fe40003f44270 */
[----:B------:R-:W-:Y:S02]  /*1bb0*/  ISETP.GE.AND P5, PT, R108, R75, PT ;  /* 0x0000004b6c00720c */ /* 0x000fe40003fa6270 */
[C---:B------:R-:W-:Y:S01]  /*1bc0*/  LOP3.LUT R113, R91.reuse, 0x39, RZ, 0xfc, !PT ;  /* 0x000000395b717812 */ /* 0x040fe200078efcff */
[----:B------:R-:W-:Y:S01]  /*1bd0*/  VIADD R91, R91, 0x8 ;  /* 0x000000085b5b7836 */ /* 0x000fe20000000000 */
[----:B------:R-:W-:Y:S02]  /*1be0*/  FMNMX3 R35, R34, R66, R65, !PT ;  /* 0x0000004222237276 */ /* 0x000fe40007800041 */
[----:B------:R-:W-:Y:S01]  /*1bf0*/  FSEL R68, R38, -INF , P5 ;  /* 0xff80000026447808 */ /* 0x000fe20002800000 */
[----:B------:R-:W-:Y:S01]  /*1c00*/  FMUL R38, R60, UR12 ;  /* 0x0000000c3c267c20 */ /* 0x000fe20008400000 */
[----:B------:R-:W-:-:S02]  /*1c10*/  FSEL R34, R55, -INF , P3 ;  /* 0xff80000037227808 */ /* 0x000fc40001800000 */
[----:B------:R-:W-:Y:S02]  /*1c20*/  FMNMX3 R35, R35, R63, R62, !PT ;  /* 0x0000003f23237276 */ /* 0x000fe4000780003e */
[----:B------:R-:W-:Y:S01]  /*1c30*/  ISETP.GE.AND P3, PT, R4, R91, PT ;  /* 0x0000005b0400720c */ /* 0x000fe20003f66270 */
[----:B------:R-:W-:Y:S01]  /*1c40*/  FMUL R39, R39, UR12 ;  /* 0x0000000c27277c20 */ /* 0x000fe20008400000 */
[----:B------:R-:W-:Y:S02]  /*1c50*/  ISETP.GE.AND P5, PT, R108, R113, PT ;  /* 0x000000716c00720c */ /* 0x000fe40003fa6270 */
[----:B------:R-:W-:Y:S02]  /*1c60*/  FMNMX3 R58, R35, R67, R68, !PT ;  /* 0x00000043233a7276 */ /* 0x000fe40007800044 */
[----:B------:R-:W-:Y:S02]  /*1c70*/  FSEL R35, R53, -INF , P2 ;  /* 0xff80000035237808 */ /* 0x000fe40001000000 */
[----:B------:R-:W-:-:S02]  /*1c80*/  FSEL R38, R38, -INF , P3 ;  /* 0xff80000026267808 */ /* 0x000fc40001800000 */
[----:B------:R-:W-:Y:S02]  /*1c90*/  FSEL R71, R39, -INF , P5 ;  /* 0xff80000027477808 */ /* 0x000fe40002800000 */
[----:B------:R-:W-:Y:S02]  /*1ca0*/  FMNMX3 R53, R34, R35, R38, !PT ;  /* 0x0000002322357276 */ /* 0x000fe40007800026 */
[----:B------:R-:W-:Y:S02]  /*1cb0*/  FMNMX R39, R71, R58, !PT ;  /* 0x0000003a47277209 */ /* 0x000fe40007800000 */
[----:B------:R-:W-:Y:S02]  /*1cc0*/  ISETP.GE.AND P5, PT, R4, R57, PT ;  /* 0x000000390400720c */ /* 0x000fe40003fa6270 */
[----:B------:R-:W-:Y:S01]  /*1cd0*/  FMNMX3 R53, R53, R52, R48, !PT ;  /* 0x0000003435357276 */ /* 0x000fe20007800030 */
[----:B------:R-:W-:Y:S01]  /*1ce0*/  FMUL R72, R24, UR12 ;  /* 0x0000000c18487c20 */ /* 0x000fe20008400000 */
[----:B------:R-:W-:Y:S01]  /*1cf0*/  FSEL R74, R56, -INF , P5 ;  /* 0xff800000384a7808 */ /* 0x000fe20002800000 */
[----:B------:R-:W0:Y:S01]  /*1d00*/  SHFL.BFLY PT, R24, R39, 0x2, 0x1f ;  /* 0x0c401f0027187f89 */ /* 0x000e2200000e0000 */
[----:B------:R-:W-:-:S02]  /*1d10*/  FMNMX3 R53, R53, R50, R40, !PT ;  /* 0x0000003235357276 */ /* 0x000fc40007800028 */
[----:B------:R-:W-:Y:S02]  /*1d20*/  ISETP.GE.AND P2, PT, R4, R73, PT ;  /* 0x000000490400720c */ /* 0x000fe40003f46270 */
[----:B------:R-:W-:Y:S02]  /*1d30*/  FSEL R72, R72, -INF , P6 ;  /* 0xff80000048487808 */ /* 0x000fe40003000000 */
[----:B------:R-:W-:Y:S01]  /*1d40*/  FMNMX3 R53, R53, R41, R74, !PT ;  /* 0x0000002935357276 */ /* 0x000fe2000780004a */
[----:B------:R-:W-:Y:S01]  /*1d50*/  FMUL R36, R36, UR12 ;  /* 0x0000000c24247c20 */ /* 0x000fe20008400000 */
[C---:B------:R-:W-:Y:S02]  /*1d60*/  ISETP.GE.AND P3, PT, R4.reuse, R59, PT ;  /* 0x0000003b0400720c */ /* 0x040fe40003f66270 */
[----:B------:R-:W-:Y:S02]  /*1d70*/  ISETP.GE.AND P6, PT, R4, R75, PT ;  /* 0x0000004b0400720c */ /* 0x000fe40003fc6270 */
[----:B------:R-:W-:-:S02]  /*1d80*/  FSEL R91, R25, -INF , P4 ;  /* 0xff800000195b7808 */ /* 0x000fc40002000000 */
[----:B------:R-:W-:Y:S02]  /*1d90*/  FSEL R90, R32, -INF , P2 ;  /* 0xff800000205a7808 */ /* 0x000fe40001000000 */
[----:B------:R-:W-:Y:S01]  /*1da0*/  FMNMX3 R53, R53, R64, R72, !PT ;  /* 0x0000004035357276 */ /* 0x000fe20007800048 */
[----:B------:R-:W-:Y:S01]  /*1db0*/  FMUL R37, R37, UR12 ;  /* 0x0000000c25257c20 */ /* 0x000fe20008400000 */
[----:B------:R-:W-:Y:S02]  /*1dc0*/  ISETP.GE.AND P5, PT, R4, R113, PT ;  /* 0x000000710400720c */ /* 0x000fe40003fa6270 */
[----:B------:R-:W-:Y:S02]  /*1dd0*/  FSEL R127, R33, -INF , P3 ;  /* 0xff800000217f7808 */ /* 0x000fe40001800000 */
[----:B------:R-:W-:Y:S02]  /*1de0*/  FSEL R128, R36, -INF , P6 ;  /* 0xff80000024807808 */ /* 0x000fe40003000000 */
[----:B------:R-:W-:-:S02]  /*1df0*/  FMNMX3 R53, R53, R91, R90, !PT ;  /* 0x0000005b35357276 */ /* 0x000fc4000780005a */
[----:B------:R-:W-:Y:S02]  /*1e00*/  FSEL R126, R37, -INF , P5 ;  /* 0xff800000257e7808 */ /* 0x000fe40002800000 */
[----:B------:R-:W-:-:S04]  /*1e10*/  FMNMX3 R53, R53, R127, R128, !PT ;  /* 0x0000007f35357276 */ /* 0x000fc80007800080 */
[----:B------:R-:W-:Y:S02]  /*1e20*/  FMNMX R53, R126, R53, !PT ;  /* 0x000000357e357209 */ /* 0x000fe40007800000 */
[----:B0-----:R-:W-:-:S03]  /*1e30*/  FMNMX R32, R39, R24, !PT ;  /* 0x0000001827207209 */ /* 0x001fc60007800000 */
[----:B------:R-:W0:Y:S04]  /*1e40*/  SHFL.BFLY PT, R24, R53, 0x2, 0x1f ;  /* 0x0c401f0035187f89 */ /* 0x000e2800000e0000 */
[----:B------:R-:W1:Y:S01]  /*1e50*/  SHFL.BFLY PT, R58, R32, 0x1, 0x1f ;  /* 0x0c201f00203a7f89 */ /* 0x000e6200000e0000 */
[----:B0-----:R-:W-:-:S05]  /*1e60*/  FMNMX R59, R53, R24, !PT ;  /* 0x00000018353b7209 */ /* 0x001fca0007800000 */
[----:B------:R-:W0:Y:S01]  /*1e70*/  SHFL.BFLY PT, R24, R59, 0x1, 0x1f ;  /* 0x0c201f003b187f89 */ /* 0x000e2200000e0000 */
[----:B-1----:R-:W-:-:S05]  /*1e80*/  FMNMX3 R58, R32, R58, R111, !PT ;  /* 0x0000003a203a7276 */ /* 0x002fca000780006f */
[--C-:B------:R-:W-:Y:S01]  /*1e90*/  FADD R26, R26, -R58.reuse ;  /* 0x8000003a1a1a7221 */ /* 0x100fe20000000000 */
[--C-:B------:R-:W-:Y:S01]  /*1ea0*/  FADD R43, R43, -R58.reuse ;  /* 0x8000003a2b2b7221 */ /* 0x100fe20000000000 */
[--C-:B------:R-:W-:Y:S01]  /*1eb0*/  FADD R27, R27, -R58.reuse ;  /* 0x8000003a1b1b7221 */ /* 0x100fe20000000000 */
[----:B------:R-:W-:Y:S01]  /*1ec0*/  FADD R61, R61, -R58 ;  /* 0x8000003a3d3d7221 */ /* 0x000fe20000000000 */
[----:B------:R-:W-:Y:S01]  /*1ed0*/  FMUL R26, R26, 1.4426950216293334961 ;  /* 0x3fb8aa3b1a1a7820 */ /* 0x000fe20000400000 */
[----:B------:R-:W-:Y:S01]  /*1ee0*/  FMUL R43, R43, 1.4426950216293334961 ;  /* 0x3fb8aa3b2b2b7820 */ /* 0x000fe20000400000 */
[----:B------:R-:W-:Y:S01]  /*1ef0*/  FMUL R27, R27, 1.4426950216293334961 ;  /* 0x3fb8aa3b1b1b7820 */ /* 0x000fe20000400000 */
[----:B------:R-:W-:Y:S01]  /*1f00*/  FMUL R61, R61, 1.4426950216293334961 ;  /* 0x3fb8aa3b3d3d7820 */ /* 0x000fe20000400000 */
[----:B0-----:R-:W-:-:S05]  /*1f10*/  FMNMX3 R59, R59, R24, R112, !PT ;  /* 0x000000183b3b7276 */ /* 0x001fca0007800070 */
[--C-:B------:R-:W-:Y:S01]  /*1f20*/  FADD R34, R34, -R59.reuse ;  /* 0x8000003b22227221 */ /* 0x100fe20000000000 */
[--C-:B------:R-:W-:Y:S01]  /*1f30*/  FADD R35, R35, -R59.reuse ;  /* 0x8000003b23237221 */ /* 0x100fe20000000000 */
[--C-:B------:R-:W-:Y:S01]  /*1f40*/  FADD R38, R38, -R59.reuse ;  /* 0x8000003b26267221 */ /* 0x100fe20000000000 */
[--C-:B------:R-:W-:Y:S01]  /*1f50*/  FADD R52, R52, -R59.reuse ;  /* 0x8000003b34347221 */ /* 0x100fe20000000000 */
[----:B------:R-:W-:Y:S01]  /*1f60*/  FMUL R34, R34, 1.4426950216293334961 ;  /* 0x3fb8aa3b22227820 */ /* 0x000fe20000400000 */
[----:B------:R-:W-:Y:S01]  /*1f70*/  FMUL R35, R35, 1.4426950216293334961 ;  /* 0x3fb8aa3b23237820 */ /* 0x000fe20000400000 */
[----:B------:R-:W-:Y:S01]  /*1f80*/  FMUL R38, R38, 1.4426950216293334961 ;  /* 0x3fb8aa3b26267820 */ /* 0x000fe20000400000 */
[----:B------:R-:W-:Y:S01]  /*1f90*/  FMUL R52, R52, 1.4426950216293334961 ;  /* 0x3fb8aa3b34347820 */ /* 0x000fe20000400000 */
[----:B------:R-:W-:Y:S01]  /*1fa0*/  MUFU.EX2 R124, R26 ;  /* 0x0000001a007c7308 */ /* 0x000fe20000000800 */
[----:B-----5:R-:W-:Y:S01]  /*1fb0*/  STS.U8 [R107+UR6+0x800], R136 ;  /* 0x000800886b007988 */ /* 0x020fe20008000006 */
[--C-:B------:R-:W-:Y:S01]  /*1fc0*/  FADD R48, R48, -R59.reuse ;  /* 0x8000003b30307221 */ /* 0x100fe20000000000 */
[--C-:B------:R-:W-:Y:S01]  /*1fd0*/  FADD R50, R50, -R59.reuse ;  /* 0x8000003b32327221 */ /* 0x100fe20000000000 */
[--C-:B------:R-:W-:Y:S01]  /*1fe0*/  FADD R40, R40, -R59.reuse ;  /* 0x8000003b28287221 */ /* 0x100fe20000000000 */
[----:B------:R-:W-:Y:S01]  /*1ff0*/  FADD R41, R41, -R59 ;  /* 0x8000003b29297221 */ /* 0x000fe20000000000 */
[----:B--2---:R-:W-:Y:S02]  /*2000*/  STS.U8 [R107+UR6+0xa00], R134 ;  /* 0x000a00866b007988 */ /* 0x004fe40008000006 */
[----:B------:R-:W0:Y:S01]  /*2010*/  MUFU.EX2 R121, R43 ;  /* 0x0000002b00797308 */ /* 0x000e220000000800 */
[--C-:B------:R-:W-:Y:S01]  /*2020*/  FADD R49, R49, -R58.reuse ;  /* 0x8000003a31317221 */ /* 0x100fe20000000000 */
[--C-:B------:R-:W-:Y:S01]  /*2030*/  FADD R54, R54, -R58.reuse ;  /* 0x8000003a36367221 */ /* 0x100fe20000000000 */
[--C-:B------:R-:W-:Y:S01]  /*2040*/  FADD R51, R51, -R58.reuse ;  /* 0x8000003a33337221 */ /* 0x100fe20000000000 */
[----:B------:R-:W-:-:S04]  /*2050*/  FADD R42, R42, -R58 ;  /* 0x8000003a2a2a7221 */ /* 0x000fc80000000000 */
[----:B------:R-:W-:Y:S01]  /*2060*/  MUFU.EX2 R120, R27 ;  /* 0x0000001b00787308 */ /* 0x000fe20000000800 */
[----:B---3--:R-:W-:Y:S07]  /*2070*/  STS.U8 [R107+UR6+0xc00], R132 ;  /* 0x000c00846b007988 */ /* 0x008fee0008000006 */
[----:B------:R-:W1:Y:S01]  /*2080*/  MUFU.EX2 R117, R61 ;  /* 0x0000003d00757308 */ /* 0x000e620000000800 */
[----:B----4-:R-:W-:Y:S04]  /*2090*/  STS.U8 [R107+UR6+0xe00], R130 ;  /* 0x000e00826b007988 */ /* 0x010fe80008000006 */
[----:B------:R-:W-:Y:S03]  /*20a0*/  STS.U8 [R104+UR6+0x900], R135 ;  /* 0x0009008768007988 */ /* 0x000fe60008000006 */
[----:B------:R-:W-:Y:S01]  /*20b0*/  MUFU.EX2 R125, R34 ;  /* 0x00000022007d7308 */ /* 0x000fe20000000800 */
[----:B------:R-:W-:Y:S04]  /*20c0*/  STS.U8 [R104+UR6+0xb00], R133 ;  /* 0x000b008568007988 */ /* 0x000fe80008000006 */
[----:B------:R-:W-:Y:S03]  /*20d0*/  STS.U8 [R104+UR6+0xd00], R131 ;  /* 0x000d008368007988 */ /* 0x000fe60008000006 */
[----:B------:R-:W2:Y:S01]  /*20e0*/  MUFU.EX2 R123, R35 ;  /* 0x00000023007b7308 */ /* 0x000ea20000000800 */
[----:B------:R-:W-:Y:S01]  /*20f0*/  STS.U8 [R104+UR6+0xf00], R129 ;  /* 0x000f008168007988 */ /* 0x000fe20008000006 */
[----:B------:R-:W-:Y:S01]  /*2100*/  FMUL R48, R48, 1.4426950216293334961 ;  /* 0x3fb8aa3b30307820 */ /* 0x000fe20000400000 */
[----:B------:R-:W-:-:S05]  /*2110*/  FMUL R50, R50, 1.4426950216293334961 ;  /* 0x3fb8aa3b32327820 */ /* 0x000fca0000400000 */
[----:B------:R3:W-:Y:S01]  /*2120*/  MUFU.EX2 R122, R38 ;  /* 0x00000026007a7308 */ /* 0x0007e20000000800 */
[----:B------:R-:W-:Y:S01]  /*2130*/  BAR.SYNC.DEFER_BLOCKING 0x0 ;  /* 0x0000000000007b1d */ /* 0x000fe20000010000 */
[----:B------:R-:W-:Y:S01]  /*2140*/  FMUL R40, R40, 1.4426950216293334961 ;  /* 0x3fb8aa3b28287820 */ /* 0x000fe20000400000 */
[----:B------:R-:W-:-:S05]  /*2150*/  FMUL R41, R41, 1.4426950216293334961 ;  /* 0x3fb8aa3b29297820 */ /* 0x000fca0000400000 */
[----:B------:R-:W4:Y:S01]  /*2160*/  MUFU.EX2 R119, R52 ;  /* 0x0000003400777308 */ /* 0x000f220000000800 */
[----:B------:R-:W-:Y:S01]  /*2170*/  FMUL R49, R49, 1.4426950216293334961 ;  /* 0x3fb8aa3b31317820 */ /* 0x000fe20000400000 */
[----:B------:R-:W-:Y:S01]  /*2180*/  FMUL R54, R54, 1.4426950216293334961 ;  /* 0x3fb8aa3b36367820 */ /* 0x000fe20000400000 */
[----:B------:R-:W-:Y:S01]  /*2190*/  FMUL R51, R51, 1.4426950216293334961 ;  /* 0x3fb8aa3b33337820 */ /* 0x000fe20000400000 */
[----:B------:R-:W-:-:S04]  /*21a0*/  FMUL R42, R42, 1.4426950216293334961 ;  /* 0x3fb8aa3b2a2a7820 */ /* 0x000fc80000400000 */
[----:B------:R-:W-:Y:S01]  /*21b0*/  MUFU.EX2 R118, R48 ;  /* 0x0000003000767308 */ /* 0x000fe20000000800 */
[----:B0-----:R-:W-:-:S07]  /*21c0*/  F2FP.SATFINITE.E4M3.F32.PACK_AB_MERGE_C R25, R121, R124, RZ ;  /* 0x0000007c7919723e */ /* 0x001fce00048070ff */
[----:B------:R-:W0:Y:S01]  /*21d0*/  MUFU.EX2 R115, R50 ;  /* 0x0000003200737308 */ /* 0x000e220000000800 */
[----:B-1----:R-:W-:Y:S01]  /*21e0*/  F2FP.SATFINITE.E4M3.F32.PACK_AB_MERGE_C R27, R117, R120, RZ ;  /* 0x00000078751b723e */ /* 0x002fe200048070ff */
[----:B---3--:R-:W1:Y:S06]  /*21f0*/  LDSM.16.M88.4 R36, [R5+UR6+0x800] ;  /* 0x000800060524783b */ /* 0x008e6c0008000200 */
[----:B------:R3:W-:Y:S08]  /*2200*/  MUFU.EX2 R75, R40 ;  /* 0x00000028004b7308 */ /* 0x0007f00000000800 */
[----:B------:R-:W5:Y:S01]  /*2210*/  MUFU.EX2 R70, R41 ;  /* 0x0000002900467308 */ /* 0x000f620000000800 */
[----:B--2---:R-:W-:-:S07]  /*2220*/  F2FP.SATFINITE.E4M3.F32.PACK_AB_MERGE_C R24, R123, R125, RZ ;  /* 0x0000007d7b18723e */ /* 0x004fce00048070ff */
[----:B------:R-:W-:Y:S01]  /*2230*/  MUFU.EX2 R116, R49 ;  /* 0x0000003100747308 */ /* 0x000fe20000000800 */
[----:B----4-:R-:W-:-:S07]  /*2240*/  F2FP.SATFINITE.E4M3.F32.PACK_AB_MERGE_C R26, R119, R122, RZ ;  /* 0x0000007a771a723e */ /* 0x010fce00048070ff */
[----:B------:R-:W2:Y:S08]  /*2250*/  MUFU.EX2 R113, R54 ;  /* 0x0000003600717308 */ /* 0x000eb00000000800 */
[----:B------:R-:W-:Y:S08]  /*2260*/  MUFU.EX2 R114, R51 ;  /* 0x0000003300727308 */ /* 0x000ff00000000800 */
[----:B------:R-:W4:Y:S01]  /*2270*/  MUFU.EX2 R73, R42 ;  /* 0x0000002a00497308 */ /* 0x000f220000000800 */
[----:B------:R-:W-:-:S02]  /*2280*/  F2FP.F16.E4M3.UNPACK_B R25, R25 ;  /* 0x00000019ff19723e */ /* 0x000fc400020006ff */
[----:B------:R-:W-:Y:S02]  /*2290*/  F2FP.F16.E4M3.UNPACK_B R32, R27 ;  /* 0x0000001bff20723e */ /* 0x000fe400020006ff */
[----:B------:R-:W-:Y:S02]  /*22a0*/  F2FP.F16.E4M3.UNPACK_B R24, R24 ;  /* 0x00000018ff18723e */ /* 0x000fe400020006ff */
[----:B------:R-:W-:Y:S02]  /*22b0*/  F2FP.F16.E4M3.UNPACK_B R33, R26 ;  /* 0x0000001aff21723e */ /* 0x000fe400020006ff */
[----:B------:R-:W-:Y:S02]  /*22c0*/  SEL R26, R25, R32, !P0 ;  /* 0x00000020191a7207 */ /* 0x000fe40004000000 */
[----:B---3--:R-:W-:Y:S02]  /*22d0*/  SEL R40, R24, R33, !P0 ;  /* 0x0000002118287207 */ /* 0x008fe40004000000 */
[----:B------:R-:W-:-:S02]  /*22e0*/  SEL R27, R33, R24, !P0 ;  /* 0x00000018211b7207 */ /* 0x000fc40004000000 */
[----:B------:R-:W-:Y:S02]  /*22f0*/  SEL R25, R32, R25, !P0 ;  /* 0x0000001920197207 */ /* 0x000fe40004000000 */
[----:B0-----:R-:W-:Y:S02]  /*2300*/  F2FP.SATFINITE.E4M3.F32.PACK_AB_MERGE_C R24, R115, R118, RZ ;  /* 0x000000767318723e */ /* 0x001fe400048070ff */
[----:B-----5:R-:W-:Y:S02]  /*2310*/  F2FP.SATFINITE.E4M3.F32.PACK_AB_MERGE_C R32, R70, R75, RZ ;  /* 0x0000004b4620723e */ /* 0x020fe400048070ff */
[----:B--2---:R-:W-:Y:S02]  /*2320*/  F2FP.SATFINITE.E4M3.F32.PACK_AB_MERGE_C R33, R113, R116, RZ ;  /* 0x000000747121723e */ /* 0x004fe400048070ff */
[----:B----4-:R-:W-:Y:S02]  /*2330*/  F2FP.SATFINITE.E4M3.F32.PACK_AB_MERGE_C R34, R73, R114, RZ ;  /* 0x000000724922723e */ /* 0x010fe400048070ff */
[----:B------:R-:W-:-:S02]  /*2340*/  F2FP.F16.E4M3.UNPACK_B R24, R24 ;  /* 0x00000018ff18723e */ /* 0x000fc400020006ff */
[----:B------:R-:W-:Y:S02]  /*2350*/  F2FP.F16.E4M3.UNPACK_B R35, R32 ;  /* 0x00000020ff23723e */ /* 0x000fe400020006ff */
[----:B------:R-:W-:Y:S02]  /*2360*/  F2FP.F16.E4M3.UNPACK_B R33, R33 ;  /* 0x00000021ff21723e */ /* 0x000fe400020006ff */
[----:B------:R-:W-:Y:S01]  /*2370*/  F2FP.F16.E4M3.UNPACK_B R34, R34 ;  /* 0x00000022ff22723e */ /* 0x000fe200020006ff */
[----:B------:R-:W-:Y:S01]  /*2380*/  FADD R32, -R58, R111 ;  /* 0x0000006f3a207221 */ /* 0x000fe20000000100 */
[----:B------:R-:W-:Y:S02]  /*2390*/  SEL R48, R24, R35, !P0 ;  /* 0x0000002318307207 */ /* 0x000fe40004000000 */
[----:B------:R-:W-:Y:S01]  /*23a0*/  SEL R49, R35, R24, !P0 ;  /* 0x0000001823317207 */ /* 0x000fe20004000000 */
[----:B------:R-:W-:Y:S01]  /*23b0*/  FADD R24, -R59, R112 ;  /* 0x000000703b187221 */ /* 0x000fe20000000100 */
[----:B------:R-:W-:-:S02]  /*23c0*/  SEL R112, R33, R34, !P0 ;  /* 0x0000002221707207 */ /* 0x000fc40004000000 */
[----:B------:R-:W-:Y:S01]  /*23d0*/  SEL R111, R34, R33, !P0 ;  /* 0x00000021226f7207 */ /* 0x000fe20004000000 */
[----:B------:R-:W-:Y:S01]  /*23e0*/  FMUL R60, R32, 1.4426950216293334961 ;  /* 0x3fb8aa3b203c7820 */ /* 0x000fe20000400000 */
[----:B------:R-:W-:Y:S01]  /*23f0*/  FMUL R61, R24, 1.4426950216293334961 ;  /* 0x3fb8aa3b183d7820 */ /* 0x000fe20000400000 */
[----:B------:R-:W-:Y:S04]  /*2400*/  SHFL.IDX PT, R53, R40, R103, 0x1f ;  /* 0x00001f6728357589 */ /* 0x000fe800000e0000 */
[----:B------:R-:W-:Y:S04]  /*2410*/  SHFL.IDX PT, R52, R27, R102, 0x1f ;  /* 0x00001f661b347589 */ /* 0x000fe800000e0000 */
[----:B------:R-:W-:Y:S04]  /*2420*/  SHFL.IDX PT, R35, R26, R103, 0x1f ;  /* 0x00001f671a237589 */ /* 0x000fe800000e0000 */
[----:B------:R0:W-:Y:S04]  /*2430*/  SHFL.IDX PT, R34, R25, R102, 0x1f ;  /* 0x00001f6619227589 */ /* 0x0001e800000e0000 */
[----:B------:R-:W-:Y:S04]  /*2440*/  SHFL.IDX PT, R33, R48, R103, 0x1f ;  /* 0x00001f6730217589 */ /* 0x000fe800000e0000 */
[----:B------:R-:W2:Y:S04]  /*2450*/  SHFL.IDX PT, R32, R49, R102, 0x1f ;  /* 0x00001f6631207589 */ /* 0x000ea800000e0000 */
[----:B------:R-:W-:Y:S04]  /*2460*/  SHFL.IDX PT, R112, R112, R103, 0x1f ;  /* 0x00001f6770707589 */ /* 0x000fe800000e0000 */
[----:B------:R-:W3:Y:S01]  /*2470*/  SHFL.IDX PT, R111, R111, R102, 0x1f ;  /* 0x00001f666f6f7589 */ /* 0x000ee200000e0000 */
[----:B------:R-:W4:Y:S08]  /*2480*/  MUFU.EX2 R60, R60 ;  /* 0x0000003c003c7308 */ /* 0x000f300000000800 */
[----:B------:R-:W5:Y:S01]  /*2490*/  MUFU.EX2 R61, R61 ;  /* 0x0000003d003d7308 */ /* 0x000f620000000800 */
[----:B-1----:R-:W-:-:S02]  /*24a0*/  F2FP.F16.E4M3.UNPACK_B R24, R36 ;  /* 0x00000024ff18723e */ /* 0x002fc400020006ff */
[----:B0-----:R-:W-:Y:S01]  /*24b0*/  F2FP.F16.E4M3.UNPACK_B R25, R37 ;  /* 0x00000025ff19723e */ /* 0x001fe200020006ff */
[C---:B----4-:R-:W-:Y:S01]  /*24c0*/  FMUL R42, R60.reuse, R46 ;  /* 0x0000002e3c2a7220 */ /* 0x050fe20000400000 */
[----:B------:R-:W-:Y:S01]  /*24d0*/  FMUL R43, R60, R47 ;  /* 0x0000002f3c2b7220 */ /* 0x000fe20000400000 */
[----:B--2---:R-:W-:Y:S02]  /*24e0*/  SEL R46, R33, R32, !P1 ;  /* 0x00000020212e7207 */ /* 0x004fe40004800000 */
[----:B---3--:R-:W-:Y:S01]  /*24f0*/  SEL R47, R112, R111, !P1 ;  /* 0x0000006f702f7207 */ /* 0x008fe20004800000 */
[C---:B-----5:R-:W-:Y:S01]  /*2500*/  FMUL R40, R61.reuse, R44 ;  /* 0x0000002c3d287220 */ /* 0x060fe20000400000 */
[----:B------:R-:W-:Y:S01]  /*2510*/  FMUL R41, R61, R45 ;  /* 0x0000002d3d297220 */ /* 0x000fe20000400000 */
[----:B------:R-:W-:Y:S02]  /*2520*/  SEL R44, R53, R52, !P1 ;  /* 0x00000034352c7207 */ /* 0x000fe40004800000 */
[----:B------:R-:W-:-:S07]  /*2530*/  SEL R45, R35, R34, !P1 ;  /* 0x00000022232d7207 */ /* 0x000fce0004800000 */
[----:B------:R-:W-:Y:S01]  /*2540*/  HMMA.16816.F32 R40, R44, R24, R40 ;  /* 0x000000182c28723c */ /* 0x000fe20000001828 */
[----:B------:R-:W0:Y:S01]  /*2550*/  LDSM.16.M88.4 R24, [R5+UR6+0xa00] ;  /* 0x000a00060518783b */ /* 0x000e220008000200 */
[C---:B------:R-:W-:Y:S01]  /*2560*/  FMUL R48, R61.reuse, R20 ;  /* 0x000000143d307220 */ /* 0x040fe20000400000 */
[----:B------:R-:W-:Y:S01]  /*2570*/  FMUL R49, R61, R21 ;  /* 0x000000153d317220 */ /* 0x000fe20000400000 */
[C---:B------:R-:W-:Y:S01]  /*2580*/  FMUL R50, R60.reuse, R22 ;  /* 0x000000163c327220 */ /* 0x040fe20000400000 */
[----:B------:R-:W-:Y:S01]  /*2590*/  FMUL R51, R60, R23 ;  /* 0x000000173c337220 */ /* 0x000fe20000400000 */
[----:B------:R-:W-:Y:S02]  /*25a0*/  SEL R22, R32, R33, !P1 ;  /* 0x0000002120167207 */ /* 0x000fe40004800000 */
[----:B0-----:R-:W-:Y:S02]  /*25b0*/  F2FP.F16.E4M3.UNPACK_B R20, R24 ;  /* 0x00000018ff14723e */ /* 0x001fe400020006ff */
[----:B------:R-:W-:-:S07]  /*25c0*/  F2FP.F16.E4M3.UNPACK_B R21, R25 ;  /* 0x00000019ff15723e */ /* 0x000fce00020006ff */
[----:B------:R-:W-:Y:S01]  /*25d0*/  HMMA.16816.F32 R48, R44, R20, R48 ;  /* 0x000000142c30723c */ /* 0x000fe20000001830 */
[----:B------:R-:W-:Y:S02]  /*25e0*/  SEL R21, R34, R35, !P1 ;  /* 0x0000002322157207 */ /* 0x000fe40004800000 */
[----:B------:R-:W0:Y:S01]  /*25f0*/  LDSM.16.M88.4 R32, [R5+UR6+0xc00] ;  /* 0x000c00060520783b */ /* 0x000e220008000200 */
[----:B------:R-:W-:Y:S01]  /*2600*/  SEL R20, R52, R53, !P1 ;  /* 0x0000003534147207 */ /* 0x000fe20004800000 */
[C---:B------:R-:W-:Y:S01]  /*2610*/  FMUL R18, R60.reuse, R18 ;  /* 0x000000123c127220 */ /* 0x040fe20000400000 */
[C---:B------:R-:W-:Y:S01]  /*2620*/  FMUL R19, R60.reuse, R19 ;  /* 0x000000133c137220 */ /* 0x040fe20000400000 */
[C---:B------:R-:W-:Y:S01]  /*2630*/  FMUL R16, R61.reuse, R16 ;  /* 0x000000103d107220 */ /* 0x040fe20000400000 */
[----:B------:R-:W-:Y:S01]  /*2640*/  FMUL R17, R61, R17 ;  /* 0x000000113d117220 */ /* 0x000fe20000400000 */
[C---:B------:R-:W-:Y:S01]  /*2650*/  FMUL R54, R60.reuse, R30 ;  /* 0x0000001e3c367220 */ /* 0x040fe20000400000 */
[----:B------:R-:W-:Y:S01]  /*2660*/  FMUL R55, R60, R31 ;  /* 0x0000001f3c377220 */ /* 0x000fe20000400000 */
[----:B------:R-:W-:-:S02]  /*2670*/  SEL R23, R111, R112, !P1 ;  /* 0x000000706f177207 */ /* 0x000fc40004800000 */
[----:B------:R-:W-:Y:S02]  /*2680*/  F2FP.F16.E4M3.UNPACK_B R36, R36.H1 ;  /* 0x00000024ff24723e */ /* 0x000fe400030006ff */
[----:B------:R-:W-:Y:S02]  /*2690*/  F2FP.F16.E4M3.UNPACK_B R37, R37.H1 ;  /* 0x00000025ff25723e */ /* 0x000fe400030006ff */
[----:B0-----:R-:W-:Y:S02]  /*26a0*/  F2FP.F16.E4M3.UNPACK_B R52, R32 ;  /* 0x00000020ff34723e */ /* 0x001fe400020006ff */
[----:B------:R-:W-:-:S07]  /*26b0*/  F2FP.F16.E4M3.UNPACK_B R53, R33 ;  /* 0x00000021ff35723e */ /* 0x000fce00020006ff */
[----:B------:R-:W-:Y:S01]  /*26c0*/  HMMA.16816.F32 R16, R44, R52, R16 ;  /* 0x000000342c10723c */ /* 0x000fe20000001810 */
[C---:B------:R-:W-:Y:S01]  /*26d0*/  FMUL R52, R61.reuse, R28 ;  /* 0x0000001c3d347220 */ /* 0x040fe20000400000 */
[----:B------:R-:W-:Y:S02]  /*26e0*/  FMUL R53, R61, R29 ;  /* 0x0000001d3d357220 */ /* 0x000fe40000400000 */
[----:B------:R-:W0:Y:S01]  /*26f0*/  LDSM.16.M88.4 R28, [R5+UR6+0xe00] ;  /* 0x000e0006051c783b */ /* 0x000e220008000200 */
[--C-:B------:R-:W-:Y:S01]  /*2700*/  FADD R91, R91, -R59.reuse ;  /* 0x8000003b5b5b7221 */ /* 0x100fe20000000000 */
[--C-:B------:R-:W-:Y:S01]  /*2710*/  FADD R66, R66, -R58.reuse ;  /* 0x8000003a42427221 */ /* 0x100fe20000000000 */
[--C-:B------:R-:W-:Y:S01]  /*2720*/  FADD R72, R72, -R59.reuse ;  /* 0x8000003b48487221 */ /* 0x100fe20000000000 */
[----:B------:R-:W-:Y:S01]  /*2730*/  HMMA.16816.F32 R40, R20, R36, R40 ;  /* 0x000000241428723c */ /* 0x000fe20000001828 */
[--C-:B------:R-:W-:Y:S01]  /*2740*/  FADD R74, R74, -R59.reuse ;  /* 0x8000003b4a4a7221 */ /* 0x100fe20000000000 */
[----:B------:R-:W-:Y:S01]  /*2750*/  FADD R64, R64, -R59 ;  /* 0x8000003b40407221 */ /* 0x000fe20000000000 */
[----:B------:R-:W-:Y:S01]  /*2760*/  FMUL R37, R91, 1.4426950216293334961 ;  /* 0x3fb8aa3b5b257820 */ /* 0x000fe20000400000 */
[----:B------:R-:W-:Y:S01]  /*2770*/  FMUL R66, R66, 1.4426950216293334961 ;  /* 0x3fb8aa3b42427820 */ /* 0x000fe20000400000 */
[----:B------:R-:W-:Y:S01]  /*2780*/  FMUL R72, R72, 1.4426950216293334961 ;  /* 0x3fb8aa3b48487820 */ /* 0x000fe20000400000 */
[----:B------:R-:W-:Y:S01]  /*2790*/  FADD R69, R69, -R58 ;  /* 0x8000003a45457221 */ /* 0x000fe20000000000 */
[----:B------:R-:W-:Y:S01]  /*27a0*/  FMUL R74, R74, 1.4426950216293334961 ;  /* 0x3fb8aa3b4a4a7820 */ /* 0x000fe20000400000 */
[----:B------:R-:W-:Y:S01]  /*27b0*/  FMUL R64, R64, 1.4426950216293334961 ;  /* 0x3fb8aa3b40407820 */ /* 0x000fe20000400000 */
[----:B------:R-:W-:Y:S01]  /*27c0*/  FADD R121, R124, R121 ;  /* 0x000000797c797221 */ /* 0x000fe20000000000 */
[----:B------:R-:W-:Y:S01]  /*27d0*/  MUFU.EX2 R37, R37 ;  /* 0x0000002500257308 */ /* 0x000fe20000000800 */
[----:B------:R-:W-:-:S07]  /*27e0*/  FMUL R69, R69, 1.4426950216293334961 ;  /* 0x3fb8aa3b45457820 */ /* 0x000fce0000400000 */
[----:B------:R-:W1:Y:S08]  /*27f0*/  MUFU.EX2 R124, R72 ;  /* 0x00000048007c7308 */ /* 0x000e700000000800 */
[----:B------:R-:W-:Y:S08]  /*2800*/  MUFU.EX2 R112, R66 ;  /* 0x0000004200707308 */ /* 0x000ff00000000800 */
[----:B------:R-:W-:Y:S08]  /*2810*/  MUFU.EX2 R129, R74 ;  /* 0x0000004a00817308 */ /* 0x000ff00000000800 */
[----:B------:R-:W2:Y:S01]  /*2820*/  MUFU.EX2 R66, R64 ;  /* 0x0000004000427308 */ /* 0x000ea20000000800 */
[----:B0-----:R-:W-:-:S02]  /*2830*/  F2FP.F16.E4M3.UNPACK_B R56, R28 ;  /* 0x0000001cff38723e */ /* 0x001fc400020006ff */
[----:B------:R-:W-:-:S05]  /*2840*/  F2FP.F16.E4M3.UNPACK_B R57, R29 ;  /* 0x0000001dff39723e */ /* 0x000fca00020006ff */
[----:B------:R-:W0:Y:S01]  /*2850*/  MUFU.EX2 R111, R69 ;  /* 0x00000045006f7308 */ /* 0x000e220000000800 */
[--C-:B------:R-:W-:Y:S01]  /*2860*/  FADD R65, R65, -R58.reuse ;  /* 0x8000003a41417221 */ /* 0x100fe20000000000 */
[----:B------:R-:W-:Y:S01]  /*2870*/  FADD R63, R63, -R58 ;  /* 0x8000003a3f3f7221 */ /* 0x000fe20000000000 */
[----:B------:R-:W-:Y:S01]  /*2880*/  FADD R127, R127, -R59 ;  /* 0x8000003b7f7f7221 */ /* 0x000fe20000000000 */
[----:B------:R-:W-:Y:S01]  /*2890*/  HMMA.16816.F32 R44, R44, R56, R52 ;  /* 0x000000382c2c723c */ /* 0x000fe20000001834 */
[----:B------:R-:W-:Y:S01]  /*28a0*/  FADD R120, R120, R121 ;  /* 0x0000007978787221 */ /* 0x000fe20000000000 */
[----:B------:R-:W-:Y:S01]  /*28b0*/  FADD R90, R90, -R59 ;  /* 0x8000003b5a5a7221 */ /* 0x000fe20000000000 */
[----:B-1----:R-:W-:Y:S01]  /*28c0*/  F2FP.SATFINITE.E4M3.F32.PACK_AB_MERGE_C R56, R37, R124, RZ ;  /* 0x0000007c2538723e */ /* 0x002fe200048070ff */
[----:B------:R-:W-:Y:S01]  /*28d0*/  FMUL R52, R65, 1.4426950216293334961 ;  /* 0x3fb8aa3b41347820 */ /* 0x000fe20000400000 */
[----:B------:R-:W-:Y:S01]  /*28e0*/  FMUL R55, R63, 1.4426950216293334961 ;  /* 0x3fb8aa3b3f377820 */ /* 0x000fe20000400000 */
[----:B--2---:R-:W-:Y:S01]  /*28f0*/  F2FP.SATFINITE.E4M3.F32.PACK_AB_MERGE_C R36, R66, R129, RZ ;  /* 0x000000814224723e */ /* 0x004fe200048070ff */
[----:B------:R-:W-:Y:S01]  /*2900*/  FMUL R54, R127, 1.4426950216293334961 ;  /* 0x3fb8aa3b7f367820 */ /* 0x000fe20000400000 */
[----:B------:R-:W-:Y:S01]  /*2910*/  FADD R57, R117, R120 ;  /* 0x0000007875397221 */ /* 0x000fe20000000000 */
[----:B------:R-:W-:Y:S01]  /*2920*/  FADD R67, R67, -R58 ;  /* 0x8000003a43437221 */ /* 0x000fe20000000000 */
[----:B------:R-:W-:Y:S01]  /*2930*/  FMUL R90, R90, 1.4426950216293334961 ;  /* 0x3fb8aa3b5a5a7820 */ /* 0x000fe20000400000 */
[----:B------:R-:W-:-:S02]  /*2940*/  F2FP.F16.E4M3.UNPACK_B R117, R56 ;  /* 0x00000038ff75723e */ /* 0x000fc400020006ff */
[----:B0-----:R-:W-:Y:S02]  /*2950*/  F2FP.SATFINITE.E4M3.F32.PACK_AB_MERGE_C R56, R112, R111, RZ ;  /* 0x0000006f7038723e */ /* 0x001fe400048070ff */
[----:B------:R-:W-:Y:S01]  /*2960*/  F2FP.F16.E4M3.UNPACK_B R36, R36 ;  /* 0x00000024ff24723e */ /* 0x000fe200020006ff */
[----:B------:R-:W-:Y:S01]  /*2970*/  MUFU.EX2 R52, R52 ;  /* 0x0000003400347308 */ /* 0x000fe20000000800 */
[--C-:B------:R-:W-:Y:S01]  /*2980*/  FADD R62, R62, -R58.reuse ;  /* 0x8000003a3e3e7221 */ /* 0x100fe20000000000 */
[----:B------:R-:W-:Y:S01]  /*2990*/  FMUL R64, R67, 1.4426950216293334961 ;  /* 0x3fb8aa3b43407820 */ /* 0x000fe20000400000 */
[--C-:B------:R-:W-:Y:S01]  /*29a0*/  FADD R128, R128, -R59.reuse ;  /* 0x8000003b80807221 */ /* 0x100fe20000000000 */
[----:B------:R-:W-:Y:S01]  /*29b0*/  FADD R126, R126, -R59 ;  /* 0x8000003b7e7e7221 */ /* 0x000fe20000000000 */
[----:B------:R-:W-:Y:S01]  /*29c0*/  F2FP.F16.E4M3.UNPACK_B R67, R56 ;  /* 0x00000038ff43723e */ /* 0x000fe200020006ff */
[--C-:B------:R-:W-:Y:S02]  /*29d0*/  FADD R56, R68, -R58.reuse ;  /* 0x8000003a44387221 */ /* 0x100fe40000000000 */
[----:B------:R-:W0:Y:S01]  /*29e0*/  MUFU.EX2 R55, R55 ;  /* 0x0000003700377308 */ /* 0x000e220000000800 */
[----:B------:R-:W-:Y:S01]  /*29f0*/  SEL R72, R36, R117, !P0 ;  /* 0x0000007524487207 */ /* 0x000fe20004000000 */
[----:B------:R-:W-:Y:S01]  /*2a00*/  FADD R71, R71, -R58 ;  /* 0x8000003a47477221 */ /* 0x000fe20000000000 */
[----:B------:R-:W-:Y:S01]  /*2a10*/  SEL R117, R117, R36, !P0 ;  /* 0x0000002475757207 */ /* 0x000fe20004000000 */
[----:B------:R-:W-:-:S04]  /*2a20*/  FMUL R53, R62, 1.4426950216293334961 ;  /* 0x3fb8aa3b3e357820 */ /* 0x000fc80000400000 */
[----:B------:R-:W-:Y:S01]  /*2a30*/  MUFU.EX2 R91, R90 ;  /* 0x0000005a005b7308 */ /* 0x000fe20000000800 */
[----:B------:R-:W-:Y:S01]  /*2a40*/  FMUL R63, R128, 1.4426950216293334961 ;  /* 0x3fb8aa3b803f7820 */ /* 0x000fe20000400000 */
[----:B------:R-:W-:-:S06]  /*2a50*/  FMUL R36, R126, 1.4426950216293334961 ;  /* 0x3fb8aa3b7e247820 */ /* 0x000fcc0000400000 */
[----:B------:R-:W1:Y:S01]  /*2a60*/  MUFU.EX2 R54, R54 ;  /* 0x0000003600367308 */ /* 0x000e620000000800 */
[----:B------:R-:W-:Y:S01]  /*2a70*/  FMUL R56, R56, 1.4426950216293334961 ;  /* 0x3fb8aa3b38387820 */ /* 0x000fe20000400000 */
[----:B------:R-:W-:Y:S01]  /*2a80*/  FMUL R71, R71, 1.4426950216293334961 ;  /* 0x3fb8aa3b47477820 */ /* 0x000fe20000400000 */
[----:B------:R-:W-:-:S04]  /*2a90*/  FADD R123, R125, R123 ;  /* 0x0000007b7d7b7221 */ /* 0x000fc80000000000 */
[----:B------:R-:W-:Y:S01]  /*2aa0*/  FADD R122, R122, R123 ;  /* 0x0000007b7a7a7221 */ /* 0x000fe20000000000 */
[----:B------:R-:W-:Y:S01]  /*2ab0*/  MUFU.EX2 R53, R53 ;  /* 0x0000003500357308 */ /* 0x000fe20000000800 */
[----:B------:R-:W-:Y:S02]  /*2ac0*/  FADD R116, R116, R57 ;  /* 0x0000003974747221 */ /* 0x000fe40000000000 */
[----:B------:R-:W-:-:S05]  /*2ad0*/  FADD R119, R119, R122 ;  /* 0x0000007a77777221 */ /* 0x000fca0000000000 */
[----:B------:R-:W-:Y:S01]  /*2ae0*/  MUFU.EX2 R64, R64 ;  /* 0x0000004000407308 */ /* 0x000fe20000000800 */
[----:B0-----:R-:W-:-:S07]  /*2af0*/  F2FP.SATFINITE.E4M3.F32.PACK_AB_MERGE_C R62, R55, R52, RZ ;  /* 0x00000034373e723e */ /* 0x001fce00048070ff */
[----:B------:R-:W-:Y:S01]  /*2b00*/  MUFU.EX2 R63, R63 ;  /* 0x0000003f003f7308 */ /* 0x000fe20000000800 */
[----:B-1----:R-:W-:-:S07]  /*2b10*/  F2FP.SATFINITE.E4M3.F32.PACK_AB_MERGE_C R57, R54, R91, RZ ;  /* 0x0000005b3639723e */ /* 0x002fce00048070ff */
[----:B------:R-:W0:Y:S08]  /*2b20*/  MUFU.EX2 R36, R36 ;  /* 0x0000002400247308 */ /* 0x000e300000000800 */
[----:B------:R1:W-:Y:S08]  /*2b30*/  MUFU.EX2 R69, R56 ;  /* 0x0000003800457308 */ /* 0x0003f00000000800 */
[----:B------:R-:W2:Y:S01]  /*2b40*/  MUFU.EX2 R74, R71 ;  /* 0x00000047004a7308 */ /* 0x000ea20000000800 */
[----:B------:R-:W-:Y:S01]  /*2b50*/  FADD R118, R118, R119 ;  /* 0x0000007776767221 */ /* 0x000fe20000000000 */
[----:B------:R-:W-:-:S02]  /*2b60*/  F2FP.F16.E4M3.UNPACK_B R62, R62 ;  /* 0x0000003eff3e723e */ /* 0x000fc400020006ff */
[----:B------:R-:W-:Y:S01]  /*2b70*/  F2FP.F16.E4M3.UNPACK_B R65, R57 ;  /* 0x00000039ff41723e */ /* 0x000fe200020006ff */
[----:B------:R-:W-:Y:S01]  /*2b80*/  FADD R57, R113, R116 ;  /* 0x0000007471397221 */ /* 0x000fe20000000000 */
[----:B------:R-:W-:Y:S01]  /*2b90*/  FADD R118, R115, R118 ;  /* 0x0000007673767221 */ /* 0x000fe20000000000 */
[----:B------:R-:W-:Y:S02]  /*2ba0*/  SEL R68, R67, R62, !P0 ;  /* 0x0000003e43447207 */ /* 0x000fe40004000000 */
[----:B------:R-:W-:Y:S01]  /*2bb0*/  SEL R67, R62, R67, !P0 ;  /* 0x000000433e437207 */ /* 0x000fe20004000000 */
[----:B------:R-:W-:Y:S01]  /*2bc0*/  FADD R114, R114, R57 ;  /* 0x0000003972727221 */ /* 0x000fe20000000000 */
[----:B0-----:R-:W-:Y:S01]  /*2bd0*/  F2FP.SATFINITE.E4M3.F32.PACK_AB_MERGE_C R62, R36, R63, RZ ;  /* 0x0000003f243e723e */ /* 0x001fe200048070ff */
[----:B------:R-:W-:Y:S01]  /*2be0*/  FADD R75, R75, R118 ;  /* 0x000000764b4b7221 */ /* 0x000fe20000000000 */
[----:B-1----:R-:W-:Y:S02]  /*2bf0*/  F2FP.SATFINITE.E4M3.F32.PACK_AB_MERGE_C R56, R64, R53, RZ ;  /* 0x000000354038723e */ /* 0x002fe400048070ff */
[----:B--2---:R-:W-:Y:S01]  /*2c00*/  F2FP.SATFINITE.E4M3.F32.PACK_AB_MERGE_C R57, R74, R69, RZ ;  /* 0x000000454a39723e */ /* 0x004fe200048070ff */
[----:B------:R-:W-:Y:S01]  /*2c10*/  FADD R114, R73, R114 ;  /* 0x0000007249727221 */ /* 0x000fe20000000000 */
[----:B------:R-:W-:Y:S01]  /*2c20*/  F2FP.F16.E4M3.UNPACK_B R62, R62 ;  /* 0x0000003eff3e723e */ /* 0x000fe200020006ff */
[----:B------:R-:W-:Y:S01]  /*2c30*/  FADD R70, R70, R75 ;  /* 0x0000004b46467221 */ /* 0x000fe20000000000 */
[----:B------:R-:W-:-:S02]  /*2c40*/  F2FP.F16.E4M3.UNPACK_B R56, R56 ;  /* 0x00000038ff38723e */ /* 0x000fc400020006ff */
[----:B------:R-:W-:Y:S01]  /*2c50*/  F2FP.F16.E4M3.UNPACK_B R57, R57 ;  /* 0x00000039ff39723e */ /* 0x000fe200020006ff */
[----:B------:R-:W-:Y:S01]  /*2c60*/  FADD R111, R111, R114 ;  /* 0x000000726f6f7221 */ /* 0x000fe20000000000 */
[----:B------:R-:W-:Y:S01]  /*2c70*/  SEL R90, R65, R62, !P0 ;  /* 0x0000003e415a7207 */ /* 0x000fe20004000000 */
[----:B------:R-:W-:Y:S01]  /*2c80*/  FADD R129, R129, R70 ;  /* 0x0000004681817221 */ /* 0x000fe20000000000 */
[----:B------:R-:W-:Y:S02]  /*2c90*/  SEL R113, R62, R65, !P0 ;  /* 0x000000413e717207 */ /* 0x000fe40004000000 */
[----:B------:R-:W-:Y:S02]  /*2ca0*/  SEL R116, R56, R57, !P0 ;  /* 0x0000003938747207 */ /* 0x000fe40004000000 */
[----:B------:R-:W-:Y:S01]  /*2cb0*/  SEL R115, R57, R56, !P0 ;  /* 0x0000003839737207 */ /* 0x000fe20004000000 */
[----:B------:R-:W-:Y:S01]  /*2cc0*/  FADD R111, R112, R111 ;  /* 0x0000006f706f7221 */ /* 0x000fe20000000000 */
[----:B------:R-:W-:Y:S01]  /*2cd0*/  FADD R129, R66, R129 ;  /* 0x0000008142817221 */ /* 0x000fe20000000000 */
[----:B------:R-:W-:Y:S04]  /*2ce0*/  SHFL.IDX PT, R72, R72, R103, 0x1f ;  /* 0x00001f6748487589 */ /* 0x000fe800000e0000 */
[----:B------:R-:W0:Y:S01]  /*2cf0*/  SHFL.IDX PT, R71, R117, R102, 0x1f ;  /* 0x00001f6675477589 */ /* 0x000e2200000e0000 */
[----:B------:R-:W-:-:S03]  /*2d00*/  FADD R52, R52, R111 ;  /* 0x0000006f34347221 */ /* 0x000fc60000000000 */
[----:B------:R-:W-:Y:S01]  /*2d10*/  SHFL.IDX PT, R68, R68, R103, 0x1f ;  /* 0x00001f6744447589 */ /* 0x000fe200000e0000 */
[----:B------:R-:W-:-:S03]  /*2d20*/  FADD R124, R124, R129 ;  /* 0x000000817c7c7221 */ /* 0x000fc60000000000 */
[----:B------:R-:W1:Y:S04]  /*2d30*/  SHFL.IDX PT, R67, R67, R102, 0x1f ;  /* 0x00001f6643437589 */ /* 0x000e6800000e0000 */
[----:B------:R-:W-:Y:S04]  /*2d40*/  SHFL.IDX PT, R65, R90, R103, 0x1f ;  /* 0x00001f675a417589 */ /* 0x000fe800000e0000 */
[----:B------:R-:W2:Y:S04]  /*2d50*/  SHFL.IDX PT, R62, R113, R102, 0x1f ;  /* 0x00001f66713e7589 */ /* 0x000ea800000e0000 */
[----:B------:R-:W-:Y:S04]  /*2d60*/  SHFL.IDX PT, R57, R116, R103, 0x1f ;  /* 0x00001f6774397589 */ /* 0x000fe800000e0000 */
[----:B------:R-:W3:Y:S01]  /*2d70*/  SHFL.IDX PT, R56, R115, R102, 0x1f ;  /* 0x00001f6673387589 */ /* 0x000ee200000e0000 */
[----:B------:R-:W-:Y:S01]  /*2d80*/  FADD R52, R55, R52 ;  /* 0x0000003437347221 */ /* 0x000fe20000000000 */
[----:B------:R-:W-:Y:S01]  /*2d90*/  FADD R124, R37, R124 ;  /* 0x0000007c257c7221 */ /* 0x000fe20000000000 */
[----:B------:R-:W-:-:S02]  /*2da0*/  F2FP.F16.E4M3.UNPACK_B R24, R24.H1 ;  /* 0x00000018ff18723e */ /* 0x000fc400030006ff */
[----:B------:R-:W-:Y:S01]  /*2db0*/  FADD R53, R53, R52 ;  /* 0x0000003435357221 */ /* 0x000fe20000000000 */
[----:B------:R-:W-:Y:S01]  /*2dc0*/  FADD R91, R91, R124 ;  /* 0x0000007c5b5b7221 */ /* 0x000fe20000000000 */
[----:B------:R-:W-:Y:S02]  /*2dd0*/  F2FP.F16.E4M3.UNPACK_B R25, R25.H1 ;  /* 0x00000019ff19723e */ /* 0x000fe400030006ff */
[----:B------:R-:W-:Y:S01]  /*2de0*/  FADD R64, R64, R53 ;  /* 0x0000003540407221 */ /* 0x000fe20000000000 */
[----:B------:R-:W-:Y:S01]  /*2df0*/  FADD R54, R54, R91 ;  /* 0x0000005b36367221 */ /* 0x000fe20000000000 */
[----:B------:R-:W-:Y:S02]  /*2e00*/  F2FP.F16.E4M3.UNPACK_B R32, R32.H1 ;  /* 0x00000020ff20723e */ /* 0x000fe400030006ff */
[----:B------:R-:W-:Y:S02]  /*2e10*/  F2FP.F16.E4M3.UNPACK_B R33, R33.H1 ;  /* 0x00000021ff21723e */ /* 0x000fe400030006ff */
[----:B------:R-:W-:-:S02]  /*2e20*/  F2FP.F16.E4M3.UNPACK_B R28, R28.H1 ;  /* 0x0000001cff1c723e */ /* 0x000fc400030006ff */
[----:B------:R-:W-:Y:S01]  /*2e30*/  F2FP.F16.E4M3.UNPACK_B R29, R29.H1 ;  /* 0x0000001dff1d723e */ /* 0x000fe200030006ff */
[C---:B------:R-:W-:Y:S01]  /*2e40*/  HMMA.16816.F32 R48, R20.reuse, R24, R48 ;  /* 0x000000181430723c */ /* 0x040fe20000001830 */
[----:B------:R-:W-:Y:S01]  /*2e50*/  FADD R69, R69, R64 ;  /* 0x0000004045457221 */ /* 0x000fe20000000000 */
[----:B------:R-:W-:Y:S01]  /*2e60*/  FADD R63, R63, R54 ;  /* 0x000000363f3f7221 */ /* 0x000fe20000000000 */
[----:B------:R-:W-:Y:S02]  /*2e70*/  F2FP.F16.E4M3.UNPACK_B R24, R38 ;  /* 0x00000026ff18723e */ /* 0x000fe400020006ff */
[----:B------:R-:W-:Y:S01]  /*2e80*/  FADD R69, R74, R69 ;  /* 0x000000454a457221 */ /* 0x000fe20000000000 */
[----:B------:R-:W-:Y:S01]  /*2e90*/  FADD R63, R36, R63 ;  /* 0x0000003f243f7221 */ /* 0x000fe20000000000 */
[----:B------:R-:W-:Y:S01]  /*2ea0*/  F2FP.F16.E4M3.UNPACK_B R25, R39 ;  /* 0x00000027ff19723e */ /* 0x000fe200020006ff */
[C---:B------:R-:W-:Y:S02]  /*2eb0*/  HMMA.16816.F32 R16, R20.reuse, R32, R16 ;  /* 0x000000201410723c */ /* 0x040fe40000001810 */
[----:B------:R-:W4:Y:S06]  /*2ec0*/  SHFL.BFLY PT, R32, R69, 0x2, 0x1f ;  /* 0x0c401f0045207f89 */ /* 0x000f2c00000e0000 */
[----:B------:R-:W-:Y:S01]  /*2ed0*/  HMMA.16816.F32 R44, R20, R28, R44 ;  /* 0x0000001c142c723c */ /* 0x000fe2000000182c */
[----:B0-----:R-:W-:-:S02]  /*2ee0*/  SEL R20, R72, R71, !P1 ;  /* 0x0000004748147207 */ /* 0x001fc40004800000 */
[----:B-1----:R-:W-:Y:S02]  /*2ef0*/  SEL R21, R68, R67, !P1 ;  /* 0x0000004344157207 */ /* 0x002fe40004800000 */
[----:B--2---:R-:W-:Y:S02]  /*2f00*/  SEL R22, R65, R62, !P1 ;  /* 0x0000003e41167207 */ /* 0x004fe40004800000 */
[----:B---3--:R-:W-:Y:S01]  /*2f10*/  SEL R23, R57, R56, !P1 ;  /* 0x0000003839177207 */ /* 0x008fe20004800000 */
[----:B------:R-:W0:Y:S06]  /*2f20*/  SHFL.BFLY PT, R28, R63, 0x2, 0x1f ;  /* 0x0c401f003f1c7f89 */ /* 0x000e2c00000e0000 */
[----:B------:R-:W-:Y:S01]  /*2f30*/  HMMA.16816.F32 R40, R20, R24, R40 ;  /* 0x000000181428723c */ /* 0x000fe20000001828 */
[----:B------:R-:W-:-:S02]  /*2f40*/  F2FP.F16.E4M3.UNPACK_B R24, R26 ;  /* 0x0000001aff18723e */ /* 0x000fc400020006ff */
[----:B------:R-:W-:-:S07]  /*2f50*/  F2FP.F16.E4M3.UNPACK_B R25, R27 ;  /* 0x0000001bff19723e */ /* 0x000fce00020006ff */
[----:B------:R-:W-:Y:S01]  /*2f60*/  HMMA.16816.F32 R48, R20, R24, R48 ;  /* 0x000000181430723c */ /* 0x000fe20000001830 */
[----:B------:R-:W-:Y:S02]  /*2f70*/  F2FP.F16.E4M3.UNPACK_B R24, R34 ;  /* 0x00000022ff18723e */ /* 0x000fe400020006ff */
[----:B------:R-:W-:Y:S02]  /*2f80*/  F2FP.F16.E4M3.UNPACK_B R25, R35 ;  /* 0x00000023ff19723e */ /* 0x000fe400020006ff */
[----:B------:R-:W-:Y:S02]  /*2f90*/  F2FP.F16.E4M3.UNPACK_B R52, R30 ;  /* 0x0000001eff34723e */ /* 0x000fe400020006ff */
[----:B------:R-:W-:-:S03]  /*2fa0*/  F2FP.F16.E4M3.UNPACK_B R53, R31 ;  /* 0x0000001fff35723e */ /* 0x000fc600020006ff */
[C---:B------:R-:W-:Y:S01]  /*2fb0*/  HMMA.16816.F32 R16, R20.reuse, R24, R16 ;  /* 0x000000181410723c */ /* 0x040fe20000001810 */
[----:B------:R-:W-:Y:S02]  /*2fc0*/  F2FP.F16.E4M3.UNPACK_B R24, R38.H1 ;  /* 0x00000026ff18723e */ /* 0x000fe400030006ff */
[----:B------:R-:W-:Y:S02]  /*2fd0*/  F2FP.F16.E4M3.UNPACK_B R25, R39.H1 ;  /* 0x00000027ff19723e */ /* 0x000fe400030006ff */
[----:B------:R-:W-:Y:S02]  /*2fe0*/  SEL R36, R71, R72, !P1 ;  /* 0x0000004847247207 */ /* 0x000fe40004800000 */
[----:B------:R-:W-:Y:S02]  /*2ff0*/  SEL R37, R67, R68, !P1 ;  /* 0x0000004443257207 */ /* 0x000fe40004800000 */
[----:B------:R-:W-:Y:S02]  /*3000*/  SEL R38, R62, R65, !P1 ;  /* 0x000000413e267207 */ /* 0x000fe40004800000 */
[----:B------:R-:W-:Y:S01]  /*3010*/  SEL R39, R56, R57, !P1 ;  /* 0x0000003938277207 */ /* 0x000fe20004800000 */
[----:B----4-:R-:W-:Y:S01]  /*3020*/  FADD R32, R69, R32 ;  /* 0x0000002045207221 */ /* 0x010fe20000000000 */
[----:B0-----:R-:W-:Y:S01]  /*3030*/  FADD R63, R63, R28 ;  /* 0x0000001c3f3f7221 */ /* 0x001fe20000000000 */
[----:B------:R-:W-:Y:S08]  /*3040*/  HMMA.16816.F32 R52, R20, R52, R44 ;  /* 0x000000341434723c */ /* 0x000ff0000000182c */
[----:B------:R-:W-:Y:S01]  /*3050*/  HMMA.16816.F32 R44, R36, R24, R40 ;  /* 0x00000018242c723c */ /* 0x000fe20000001828 */
[----:B------:R-:W0:Y:S04]  /*3060*/  SHFL.BFLY PT, R25, R32, 0x1, 0x1f ;  /* 0x0c201f0020197f89 */ /* 0x000e2800000e0000 */
[----:B------:R-:W1:Y:S01]  /*3070*/  SHFL.BFLY PT, R24, R63, 0x1, 0x1f ;  /* 0x0c201f003f187f89 */ /* 0x000e6200000e0000 */
[----:B------:R-:W-:Y:S01]  /*3080*/  UIADD3 UR5, UPT, UPT, UR5, 0x40, URZ ;  /* 0x0000004005057890 */ /* 0x000fe2000fffe0ff */
[----:B------:R-:W-:-:S05]  /*3090*/  F2FP.F16.E4M3.UNPACK_B R26, R26.H1 ;  /* 0x0000001aff1a723e */ /* 0x000fca00030006ff */
[----:B------:R-:W-:Y:S02]  /*30a0*/  ISETP.LE.AND P2, PT, R2, UR5, PT ;  /* 0x0000000502007c0c */ /* 0x000fe4000bf43270 */
[----:B------:R-:W-:Y:S02]  /*30b0*/  F2FP.F16.E4M3.UNPACK_B R27, R27.H1 ;  /* 0x0000001bff1b723e */ /* 0x000fe400030006ff */
[----:B------:R-:W-:Y:S02]  /*30c0*/  F2FP.F16.E4M3.UNPACK_B R34, R34.H1 ;  /* 0x00000022ff22723e */ /* 0x000fe400030006ff */
[----:B------:R-:W-:Y:S02]  /*30d0*/  F2FP.F16.E4M3.UNPACK_B R35, R35.H1 ;  /* 0x00000023ff23723e */ /* 0x000fe400030006ff */
[----:B------:R-:W-:Y:S02]  /*30e0*/  F2FP.F16.E4M3.UNPACK_B R30, R30.H1 ;  /* 0x0000001eff1e723e */ /* 0x000fe400030006ff */
[----:B------:R-:W-:Y:S01]  /*30f0*/  F2FP.F16.E4M3.UNPACK_B R31, R31.H1 ;  /* 0x0000001fff1f723e */ /* 0x000fe200030006ff */
[----:B------:R-:W-:Y:S01]  /*3100*/  HMMA.16816.F32 R20, R36, R26, R48 ;  /* 0x0000001a2414723c */ /* 0x000fe20000001830 */
[----:B------:R-:W-:Y:S01]  /*3110*/  ULEA UR4, UR9, UR4, 0x6 ;  /* 0x0000000409047291 */ /* 0x000fe2000f8e30ff */
[----:B0-----:R-:W-:Y:S01]  /*3120*/  FADD R25, R32, R25 ;  /* 0x0000001920197221 */ /* 0x001fe20000000000 */
[----:B-1----:R-:W-:-:S05]  /*3130*/  FADD R24, R63, R24 ;  /* 0x000000183f187221 */ /* 0x002fca0000000000 */
[----:B------:R-:W-:Y:S01]  /*3140*/  HMMA.16816.F32 R16, R36, R34, R16 ;  /* 0x000000222410723c */ /* 0x000fe20000001810 */
[----:B------:R-:W-:Y:S01]  /*3150*/  FFMA R109, R60, R109, R25 ;  /* 0x0000006d3c6d7223 */ /* 0x000fe20000000019 */
[----:B------:R-:W-:Y:S01]  /*3160*/  FFMA R110, R61, R110, R24 ;  /* 0x0000006e3d6e7223 */ /* 0x000fe20000000018 */
[----:B------:R-:W-:Y:S02]  /*3170*/  IMAD R101, R7, 0x40, R101 ;  /* 0x0000004007657824 */ /* 0x000fe400078e0265 */
[----:B------:R-:W-:-:S03]  /*3180*/  IMAD.MOV.U32 R112, RZ, RZ, R59 ;  /* 0x000000ffff707224 */ /* 0x000fc600078e003b */
[----:B------:R-:W-:Y:S01]  /*3190*/  HMMA.16816.F32 R28, R36, R30, R52 ;  /* 0x0000001e241c723c */ /* 0x000fe20000001834 */
[----:B------:R-:W-:Y:S01]  /*31a0*/  IMAD.MOV.U32 R111, RZ, RZ, R58 ;  /* 0x000000ffff6f7224 */ /* 0x000fe200078e003a */
[----:B------:R-:W-:-:S03]  /*31b0*/  NOP ;  /* 0x0000000000007918 */ /* 0x000fc60000000000 */
[----:B------:R-:W-:-:S15]  /*31c0*/  @!P2 BRA `(.L_x_1) ;  /* 0xffffffd800b0a947 */ /* 0x000fde000383ffff */
.L_x_0:
[----:B------:R-:W0:Y:S01]  /*31d0*/  S2R R2, SR_TID.X ;  /* 0x0000000000027919 */ /* 0x000e220000002100 */
[----:B------:R-:W2:Y:S01]  /*31e0*/  S2UR UR5, SR_CgaCtaId ;  /* 0x00000000000579c3 */ /* 0x000ea20000008800 */
[----:B------:R-:W-:Y:S01]  /*31f0*/  UMOV UR4, 0x400 ;  /* 0x0000040000047882 */ /* 0x000fe20000000000 */
[C---:B------:R-:W-:Y:S01]  /*3200*/  FSETP.GT.AND P0, PT, |R109|.reuse, 8.50705917302346158658e+37, PT ;  /* 0x7e8000006d00780b */ /* 0x040fe20003f04200 */
[----:B------:R-:W-:Y:S01]  /*3210*/  IMAD.MOV.U32 R10, RZ, RZ, R23 ;  /* 0x000000ffff0a7224 */ /* 0x000fe200078e0017 */
[C---:B------:R-:W-:Y:S01]  /*3220*/  FSETP.GEU.AND P4, PT, |R109|.reuse, 1.175494350822287508e-38, PT ;  /* 0x008000006d00780b */ /* 0x040fe20003f8e200 */
[----:B------:R-:W-:Y:S01]  /*3230*/  IMAD.MOV.U32 R32, RZ, RZ, R20 ;  /* 0x000000ffff207224 */ /* 0x000fe200078e0014 */
[----:B------:R-:W-:Y:S01]  /*3240*/  FSETP.GEU.AND P3, PT, R109, 1.175494350822287508e-38, PT ;  /* 0x008000006d00780b */ /* 0x000fe20003f6e000 */
[----:B------:R-:W-:Y:S01]  /*3250*/  IMAD.MOV.U32 R24, RZ, RZ, R16 ;  /* 0x000000ffff187224 */ /* 0x000fe200078e0010 */
[C---:B------:R-:W-:Y:S01]  /*3260*/  FSETP.GEU.AND P5, PT, |R110|.reuse, 1.175494350822287508e-38, PT ;  /* 0x008000006e00780b */ /* 0x040fe20003fae200 */
[----:B------:R-:W-:Y:S01]  /*3270*/  IMAD.MOV.U32 R26, RZ, RZ, R21 ;  /* 0x000000ffff1a7224 */ /* 0x000fe200078e0015 */
[----:B------:R-:W-:Y:S01]  /*3280*/  FSETP.GEU.AND P2, PT, R110, 1.175494350822287508e-38, PT ;  /* 0x008000006e00780b */ /* 0x000fe20003f4e000 */
[----:B------:R-:W-:Y:S01]  /*3290*/  IMAD.MOV.U32 R14, RZ, RZ, R17 ;  /* 0x000000ffff0e7224 */ /* 0x000fe200078e0011 */
[----:B------:R-:W-:Y:S03]  /*32a0*/  BAR.SYNC.DEFER_BLOCKING 0x0 ;  /* 0x0000000000007b1d */ /* 0x000fe60000010000 */
[----:B------:R-:W-:Y:S01]  /*32b0*/  @P0 FMUL R19, R19, 0.25 ;  /* 0x3e80000013130820 */ /* 0x000fe20000400000 */
[----:B------:R-:W-:Y:S01]  /*32c0*/  @P0 FMUL R31, R31, 0.25 ;  /* 0x3e8000001f1f0820 */ /* 0x000fe20000400000 */
[----:B------:R-:W-:Y:S01]  /*32d0*/  @P0 FMUL R30, R30, 0.25 ;  /* 0x3e8000001e1e0820 */ /* 0x000fe20000400000 */
[----:B------:R-:W-:Y:S01]  /*32e0*/  @P0 FMUL R18, R18, 0.25 ;  /* 0x3e80000012120820 */ /* 0x000fe20000400000 */
[----:B------:R-:W-:Y:S01]  /*32f0*/  @P0 FMUL R10, R10, 0.25 ;  /* 0x3e8000000a0a0820 */ /* 0x000fe20000400000 */
[----:B------:R-:W-:Y:S01]  /*3300*/  @P0 FMUL R22, R22, 0.25 ;  /* 0x3e80000016160820 */ /* 0x000fe20000400000 */
[----:B------:R-:W-:Y:S01]  /*3310*/  @P0 FMUL R47, R47, 0.25 ;  /* 0x3e8000002f2f0820 */ /* 0x000fe20000400000 */
[----:B------:R-:W-:Y:S01]  /*3320*/  @P0 FMUL R46, R46, 0.25 ;  /* 0x3e8000002e2e0820 */ /* 0x000fe20000400000 */
[----:B------:R-:W-:Y:S01]  /*3330*/  @!P4 FMUL R19, R19, 16777216 ;  /* 0x4b8000001313c820 */ /* 0x000fe20000400000 */
[----:B--2---:R-:W-:Y:S01]  /*3340*/  ULEA UR6, UR5, UR4, 0x18 ;  /* 0x0000000405067291 */ /* 0x004fe2000f8ec0ff */
[----:B------:R-:W-:Y:S01]  /*3350*/  @!P4 FMUL R31, R31, 16777216 ;  /* 0x4b8000001f1fc820 */ /* 0x000fe20000400000 */
[----:B------:R-:W-:Y:S01]  /*3360*/  @!P4 FMUL R30, R30, 16777216 ;  /* 0x4b8000001e1ec820 */ /* 0x000fe20000400000 */
[----:B------:R-:W-:Y:S01]  /*3370*/  @!P4 FMUL R18, R18, 16777216 ;  /* 0x4b8000001212c820 */ /* 0x000fe20000400000 */
[----:B------:R-:W-:Y:S01]  /*3380*/  @!P4 FMUL R10, R10, 16777216 ;  /* 0x4b8000000a0ac820 */ /* 0x000fe20000400000 */
[----:B------:R-:W-:Y:S01]  /*3390*/  @!P4 FMUL R22, R22, 16777216 ;  /* 0x4b8000001616c820 */ /* 0x000fe20000400000 */
[----:B------:R-:W-:Y:S01]  /*33a0*/  @!P4 FMUL R47, R47, 16777216 ;  /* 0x4b8000002f2fc820 */ /* 0x000fe20000400000 */
[C---:B0-----:R-:W-:Y:S01]  /*33b0*/  LOP3.LUT R3, R2.reuse, 0x20, RZ, 0xc0, !PT ;  /* 0x0000002002037812 */ /* 0x041fe200078ec0ff */
[----:B------:R-:W-:Y:S01]  /*33c0*/  IMAD.SHL.U32 R4, R2, 0x8, RZ ;  /* 0x0000000802047824 */ /* 0x000fe200078e00ff */
[----:B------:R-:W-:Y:S01]  /*33d0*/  SHF.R.U32.HI R5, RZ, 0x1, R2 ;  /* 0x00000001ff057819 */ /* 0x000fe20000011602 */
[----:B------:R-:W-:Y:S01]  /*33e0*/  @!P4 FMUL R46, R46, 16777216 ;  /* 0x4b8000002e2ec820 */ /* 0x000fe20000400000 */
[----:B------:R-:W-:Y:S01]  /*33f0*/  ISETP.NE.U32.AND P1, PT, R3, RZ, PT ;  /* 0x000000ff0300720c */ /* 0x000fe20003f25070 */
[C---:B------:R-:W-:Y:S01]  /*3400*/  IMAD.SHL.U32 R3, R2.reuse, 0x20, RZ ;  /* 0x0000002002037824 */ /* 0x040fe200078e00ff */
[----:B------:R-:W-:Y:S01]  /*3410*/  LOP3.LUT R8, R2, 0x3f, RZ, 0xc0, !PT ;  /* 0x0000003f02087812 */ /* 0x000fe200078ec0ff */
[----:B------:R-:W0:Y:S01]  /*3420*/  LDCU.64 UR4, c[0x0][0x3e0] ;  /* 0x00007c00ff0477ac */ /* 0x000e220008000a00 */
[----:B------:R-:W-:-:S02]  /*3430*/  LOP3.LUT R4, R4, 0x38, RZ, 0xc0, !PT ;  /* 0x0000003804047812 */ /* 0x000fc400078ec0ff */
[----:B------:R-:W-:Y:S02]  /*3440*/  LOP3.LUT R3, R3, 0x300, RZ, 0xc0, !PT ;  /* 0x0000030003037812 */ /* 0x000fe400078ec0ff */
[----:B------:R-:W-:Y:S02]  /*3450*/  LOP3.LUT R5, R5, 0x4, RZ, 0xc0, !PT ;  /* 0x0000000405057812 */ /* 0x000fe400078ec0ff */
[----:B------:R-:W-:Y:S01]  /*3460*/  LOP3.LUT R6, R2, 0x3, RZ, 0xc0, !PT ;  /* 0x0000000302067812 */ /* 0x000fe200078ec0ff */
[----:B------:R-:W-:Y:S01]  /*3470*/  IMAD R8, R8, 0x4, R3 ;  /* 0x0000000408087824 */ /* 0x000fe200078e0203 */
[----:B------:R-:W-:Y:S01]  /*3480*/  IADD3 R3, PT, PT, R5, UR6, R4 ;  /* 0x0000000605037c10 */ /* 0x000fe2000fffe004 */
[----:B------:R-:W-:Y:S01]  /*3490*/  FMUL R4, R109, 8388608 ;  /* 0x4b0000006d047820 */ /* 0x000fe20000400000 */
[----:B------:R-:W-:Y:S01]  /*34a0*/  LOP3.LUT R7, R2, 0xc0, RZ, 0xc0, !PT ;  /* 0x000000c002077812 */ /* 0x000fe200078ec0ff */
[----:B------:R-:W-:-:S03]  /*34b0*/  IMAD.SHL.U32 R5, R6, 0x20, RZ ;  /* 0x0000002006057824 */ /* 0x000fc600078e00ff */
[----:B------:R-:W-:Y:S01]  /*34c0*/  FSEL R4, R4, R109, !P3 ;  /* 0x0000006d04047208 */ /* 0x000fe20005800000 */
[----:B------:R-:W-:Y:S01]  /*34d0*/  @P0 FMUL R109, R109, 0.25 ;  /* 0x3e8000006d6d0820 */ /* 0x000fe20000400000 */
[----:B------:R-:W-:Y:S01]  /*34e0*/  LOP3.LUT R6, R5, 0x1c, R2, 0xf8, !PT ;  /* 0x0000001c05067812 */ /* 0x000fe200078ef802 */
[----:B0-----:R-:W-:Y:S01]  /*34f0*/  UIMAD UR4, UR7, UR4, URZ ;  /* 0x00000004070472a4 */ /* 0x001fe2000f8e02ff */
[----:B------:R-:W-:Y:S01]  /*3500*/  SEL R5, RZ, 0x240, !P1 ;  /* 0x00000240ff057807 */ /* 0x000fe20004800000 */
[----:B------:R-:W-:Y:S01]  /*3510*/  @!P4 FMUL R109, R109, 16777216 ;  /* 0x4b8000006d6dc820 */ /* 0x000fe20000400000 */
[----:B------:R-:W-:Y:S02]  /*3520*/  SHF.R.U32.HI R7, RZ, 0x1, R7 ;  /* 0x00000001ff077819 */ /* 0x000fe40000011607 */
[----:B------:R-:W-:Y:S01]  /*3530*/  LOP3.LUT R23, R6, R5, RZ, 0x3c, !PT ;  /* 0x0000000506177212 */ /* 0x000fe200078e3cff */
[C---:B------:R-:W-:Y:S01]  /*3540*/  FMUL R5, R110.reuse, 8388608 ;  /* 0x4b0000006e057820 */ /* 0x040fe20000400000 */
[----:B------:R-:W-:-:S02]  /*3550*/  FSETP.GT.AND P1, PT, |R110|, 8.50705917302346158658e+37, PT ;  /* 0x7e8000006e00780b */ /* 0x000fc40003f24200 */
[----:B------:R-:W-:Y:S02]  /*3560*/  LOP3.LUT R6, R8, R7, RZ, 0x3c, !PT ;  /* 0x0000000708067212 */ /* 0x000fe400078e3cff */
[----:B------:R-:W0:Y:S01]  /*3570*/  MUFU.RCP R7, R109 ;  /* 0x0000006d00077308 */ /* 0x000e220000001000 */
[----:B------:R-:W-:-:S04]  /*3580*/  FSEL R5, R5, R110, !P2 ;  /* 0x0000006e05057208 */ /* 0x000fc80005000000 */
[----:B------:R-:W-:-:S04]  /*3590*/  FSETP.NEU.AND P0, PT, R5, RZ, PT ;  /* 0x000000ff0500720b */ /* 0x000fc80003f0d000 */
[----:B------:R-:W-:Y:S01]  /*35a0*/  @P1 FMUL R110, R110, 0.25 ;  /* 0x3e8000006e6e1820 */ /* 0x000fe20000400000 */
[----:B------:R-:W-:Y:S01]  /*35b0*/  @P1 FMUL R29, R29, 0.25 ;  /* 0x3e8000001d1d1820 */ /* 0x000fe20000400000 */
[----:B------:R-:W-:Y:S01]  /*35c0*/  @P1 FMUL R28, R28, 0.25 ;  /* 0x3e8000001c1c1820 */ /* 0x000fe20000400000 */
[----:B------:R-:W-:Y:S01]  /*35d0*/  @P1 FMUL R14, R14, 0.25 ;  /* 0x3e8000000e0e1820 */ /* 0x000fe20000400000 */
[----:B------:R-:W-:Y:S01]  /*35e0*/  @!P5 FMUL R110, R110, 16777216 ;  /* 0x4b8000006e6ed820 */ /* 0x000fe20000400000 */
[----:B------:R-:W-:Y:S01]  /*35f0*/  @P1 FMUL R26, R26, 0.25 ;  /* 0x3e8000001a1a1820 */ /* 0x000fe20000400000 */
[----:B------:R-:W-:Y:S01]  /*3600*/  @P1 FMUL R32, R32, 0.25 ;  /* 0x3e80000020201820 */ /* 0x000fe20000400000 */
[----:B------:R-:W-:Y:S01]  /*3610*/  @P1 FMUL R45, R45, 0.25 ;  /* 0x3e8000002d2d1820 */ /* 0x000fe20000400000 */
[C---:B0-----:R-:W-:Y:S01]  /*3620*/  FMUL R12, R7.reuse, R19 ;  /* 0x00000013070c7220 */ /* 0x041fe20000400000 */
[C---:B------:R-:W-:Y:S01]  /*3630*/  FMUL R8, R7.reuse, R31 ;  /* 0x0000001f07087220 */ /* 0x040fe20000400000 */
[C---:B------:R-:W-:Y:S01]  /*3640*/  FMUL R9, R7.reuse, R30 ;  /* 0x0000001e07097220 */ /* 0x040fe20000400000 */
[C---:B-1----:R-:W-:Y:S01]  /*3650*/  FMUL R13, R7.reuse, R18 ;  /* 0x00000012070d7220 */ /* 0x042fe20000400000 */
[C---:B------:R-:W-:Y:S01]  /*3660*/  FMUL R15, R7.reuse, R10 ;  /* 0x0000000a070f7220 */ /* 0x040fe20000400000 */
[C---:B------:R-:W-:Y:S01]  /*3670*/  FMUL R16, R7.reuse, R22 ;  /* 0x0000001607107220 */ /* 0x040fe20000400000 */
[C---:B------:R-:W-:Y:S01]  /*3680*/  FMUL R19, R7.reuse, R47 ;  /* 0x0000002f07137220 */ /* 0x040fe20000400000 */
[----:B------:R-:W-:Y:S01]  /*3690*/  FMUL R20, R7, R46 ;  /* 0x0000002e07147220 */ /* 0x000fe20000400000 */
[----:B------:R-:W-:Y:S01]  /*36a0*/  @P1 FMUL R44, R44, 0.25 ;  /* 0x3e8000002c2c1820 */ /* 0x000fe20000400000 */
[----:B------:R-:W0:Y:S01]  /*36b0*/  MUFU.RCP R7, R110 ;  /* 0x0000006e00077308 */ /* 0x000e220000001000 */
[----:B------:R-:W-:Y:S01]  /*36c0*/  @P1 FMUL R24, R24, 0.25 ;  /* 0x3e80000018181820 */ /* 0x000fe20000400000 */
[----:B------:R-:W-:Y:S01]  /*36d0*/  @!P5 FMUL R29, R29, 16777216 ;  /* 0x4b8000001d1dd820 */ /* 0x000fe20000400000 */
[----:B------:R-:W-:Y:S01]  /*36e0*/  @!P5 FMUL R28, R28, 16777216 ;  /* 0x4b8000001c1cd820 */ /* 0x000fe20000400000 */
[----:B------:R-:W-:Y:S01]  /*36f0*/  @!P5 FMUL R14, R14, 16777216 ;  /* 0x4b8000000e0ed820 */ /* 0x000fe20000400000 */
[----:B------:R-:W-:Y:S01]  /*3700*/  @!P5 FMUL R26, R26, 16777216 ;  /* 0x4b8000001a1ad820 */ /* 0x000fe20000400000 */
[----:B------:R-:W-:Y:S01]  /*3710*/  @!P5 FMUL R32, R32, 16777216 ;  /* 0x4b8000002020d820 */ /* 0x000fe20000400000 */
[----:B------:R-:W-:Y:S01]  /*3720*/  @!P5 FMUL R45, R45, 16777216 ;  /* 0x4b8000002d2dd820 */ /* 0x000fe20000400000 */
[----:B------:R-:W-:Y:S01]  /*3730*/  @!P5 FMUL R44, R44, 16777216 ;  /* 0x4b8000002c2cd820 */ /* 0x000fe20000400000 */
[----:B------:R-:W-:Y:S01]  /*3740*/  @!P5 FMUL R24, R24, 16777216 ;  /* 0x4b8000001818d820 */ /* 0x000fe20000400000 */
[----:B------:R-:W-:-:S02]  /*3750*/  F2FP.SATFINITE.E4M3.F32.PACK_AB_MERGE_C R15, R15, R16, RZ ;  /* 0x000000100f0f723e */ /* 0x000fc400048070ff */
[----:B------:R-:W-:Y:S02]  /*3760*/  F2FP.SATFINITE.E4M3.F32.PACK_AB_MERGE_C R16, R8, R9, RZ ;  /* 0x000000090810723e */ /* 0x000fe400048070ff */
[----:B------:R-:W-:Y:S02]  /*3770*/  F2FP.SATFINITE.E4M3.F32.PACK_AB_MERGE_C R12, R12, R13, RZ ;  /* 0x0000000d0c0c723e */ /* 0x000fe400048070ff */
[----:B------:R-:W-:Y:S01]  /*3780*/  F2FP.SATFINITE.E4M3.F32.PACK_AB_MERGE_C R19, R19, R20, RZ ;  /* 0x000000141313723e */ /* 0x000fe200048070ff */
[C---:B0-----:R-:W-:Y:S01]  /*3790*/  FMUL R10, R7.reuse, R29 ;  /* 0x0000001d070a7220 */ /* 0x041fe20000400000 */
[C---:B------:R-:W-:Y:S01]  /*37a0*/  FMUL R11, R7.reuse, R28 ;  /* 0x0000001c070b7220 */ /* 0x040fe20000400000 */
[C---:B------:R-:W-:Y:S01]  /*37b0*/  FMUL R21, R7.reuse, R45 ;  /* 0x0000002d07157220 */ /* 0x040fe20000400000 */
[C---:B------:R-:W-:Y:S01]  /*37c0*/  FMUL R22, R7.reuse, R44 ;  /* 0x0000002c07167220 */ /* 0x040fe20000400000 */
[C---:B------:R-:W-:Y:S01]  /*37d0*/  FMUL R17, R7.reuse, R26 ;  /* 0x0000001a07117220 */ /* 0x040fe20000400000 */
[C---:B------:R-:W-:Y:S01]  /*37e0*/  FMUL R18, R7.reuse, R32 ;  /* 0x0000002007127220 */ /* 0x040fe20000400000 */
[C---:B------:R-:W-:Y:S01]  /*37f0*/  FMUL R14, R7.reuse, R14 ;  /* 0x0000000e070e7220 */ /* 0x040fe20000400000 */
[----:B------:R-:W-:Y:S01]  /*3800*/  FMUL R7, R7, R24 ;  /* 0x0000001807077220 */ /* 0x000fe20000400000 */
[----:B------:R-:W-:-:S02]  /*3810*/  F2FP.SATFINITE.E4M3.F32.PACK_AB_MERGE_C R21, R21, R22, RZ ;  /* 0x000000161515723e */ /* 0x000fc400048070ff */
[----:B------:R-:W-:Y:S01]  /*3820*/  F2FP.SATFINITE.E4M3.F32.PACK_AB_MERGE_C R17, R17, R18, RZ ;  /* 0x000000121111723e */ /* 0x000fe200048070ff */
[----:B------:R-:W0:Y:S01]  /*3830*/  LDC R22, c[0x0][0x3e8] ;  /* 0x0000fa00ff167b82 */ /* 0x000e220000000800 */
[----:B------:R-:W-:Y:S02]  /*3840*/  F2FP.SATFINITE.E4M3.F32.PACK_AB_MERGE_C R7, R14, R7, RZ ;  /* 0x000000070e07723e */ /* 0x000fe400048070ff */
[----:B------:R-:W-:Y:S02]  /*3850*/  LOP3.LUT R21, R21, 0xffff, RZ, 0xc0, !PT ;  /* 0x0000ffff15157812 */ /* 0x000fe400078ec0ff */
[----:B------:R-:W-:Y:S02]  /*3860*/  LOP3.LUT R8, R17, 0xffff, RZ, 0xc0, !PT ;  /* 0x0000ffff11087812 */ /* 0x000fe400078ec0ff */
[----:B------:R-:W-:Y:S02]  /*3870*/  LOP3.LUT R9, R7, 0xffff, RZ, 0xc0, !PT ;  /* 0x0000ffff07097812 */ /* 0x000fe400078ec0ff */
[----:B------:R-:W-:-:S02]  /*3880*/  F2FP.SATFINITE.E4M3.F32.PACK_AB_MERGE_C R14, R10, R11, RZ ;  /* 0x0000000b0a0e723e */ /* 0x000fc400048070ff */
[--C-:B------:R-:W-:Y:S02]  /*3890*/  PRMT R10, R21, 0x3340, R8.reuse ;  /* 0x00003340150a7816 */ /* 0x100fe40000000008 */
[----:B------:R-:W-:Y:S01]  /*38a0*/  SHF.R.U32.HI R7, RZ, 0x8, R21 ;  /* 0x00000008ff077819 */ /* 0x000fe20000011615 */
[----:B------:R-:W-:Y:S01]  /*38b0*/  IMAD.MOV.U32 R21, RZ, RZ, 0x3dc6b27f ;  /* 0x3dc6b27fff157424 */ /* 0x000fe200078e00ff */
[----:B------:R-:W-:Y:S02]  /*38c0*/  SHF.R.U32.HI R8, RZ, 0x8, R8 ;  /* 0x00000008ff087819 */ /* 0x000fe40000011608 */
[----:B------:R-:W-:Y:S02]  /*38d0*/  PRMT R11, R9, 0x3340, R0 ;  /* 0x00003340090b7816 */ /* 0x000fe40000000000 */
[----:B------:R-:W-:Y:S02]  /*38e0*/  LOP3.LUT R25, R12, 0xffff, RZ, 0xc0, !PT ;  /* 0x0000ffff0c197812 */ /* 0x000fe400078ec0ff */
[----:B------:R-:W-:-:S02]  /*38f0*/  LOP3.LUT R19, R19, 0xffff, RZ, 0xc0, !PT ;  /* 0x0000ffff13137812 */ /* 0x000fc400078ec0ff */
[----:B------:R-:W-:Y:S02]  /*3900*/  LOP3.LUT R20, R15, 0xffff, RZ, 0xc0, !PT ;  /* 0x0000ffff0f147812 */ /* 0x000fe400078ec0ff */
[----:B------:R-:W-:Y:S02]  /*3910*/  SHF.R.U32.HI R9, RZ, 0x8, R9 ;  /* 0x00000008ff097819 */ /* 0x000fe40000011609 */
[----:B------:R-:W-:Y:S02]  /*3920*/  LOP3.LUT R8, R8, 0xffff, RZ, 0xc0, !PT ;  /* 0x0000ffff08087812 */ /* 0x000fe400078ec0ff */
[----:B------:R-:W-:Y:S02]  /*3930*/  LOP3.LUT R7, R7, 0xffff, RZ, 0xc0, !PT ;  /* 0x0000ffff07077812 */ /* 0x000fe400078ec0ff */
[----:B------:R-:W-:Y:S02]  /*3940*/  PRMT R12, R10, 0x5410, R11 ;  /* 0x000054100a0c7816 */ /* 0x000fe4000000000b */
[----:B------:R-:W-:-:S02]  /*3950*/  SHF.R.U32.HI R11, RZ, 0x8, R25 ;  /* 0x00000008ff0b7819 */ /* 0x000fc40000011619 */
[----:B------:R-:W-:Y:S02]  /*3960*/  PRMT R18, R25, 0x3340, R0 ;  /* 0x0000334019127816 */ /* 0x000fe40000000000 */
[----:B------:R-:W-:Y:S02]  /*3970*/  PRMT R13, R19, 0x3340, R20 ;  /* 0x00003340130d7816 */ /* 0x000fe40000000014 */
[----:B------:R-:W-:Y:S02]  /*3980*/  LOP3.LUT R9, R9, 0xffff, RZ, 0xc0, !PT ;  /* 0x0000ffff09097812 */ /* 0x000fe400078ec0ff */
[----:B------:R-:W-:Y:S01]  /*3990*/  PRMT R15, R7, 0x3340, R8 ;  /* 0x00003340070f7816 */ /* 0x000fe20000000008 */
[----:B------:R-:W-:Y:S01]  /*39a0*/  VIADD R7, R5, 0xc0cafb0d ;  /* 0xc0cafb0d05077836 */ /* 0x000fe20000000000 */
[----:B------:R-:W-:Y:S02]  /*39b0*/  SHF.R.U32.HI R10, RZ, 0x8, R20 ;  /* 0x00000008ff0a7819 */ /* 0x000fe40000011614 */
[----:B------:R-:W-:-:S02]  /*39c0*/  SHF.R.U32.HI R8, RZ, 0x8, R19 ;  /* 0x00000008ff087819 */ /* 0x000fc40000011613 */
[----:B------:R-:W-:Y:S02]  /*39d0*/  LOP3.LUT R11, R11, 0xffff, RZ, 0xc0, !PT ;  /* 0x0000ffff0b0b7812 */ /* 0x000fe400078ec0ff */
[----:B------:R-:W-:Y:S02]  /*39e0*/  PRMT R17, R13, 0x5410, R18 ;  /* 0x000054100d117816 */ /* 0x000fe40000000012 */
[--C-:B------:R-:W-:Y:S01]  /*39f0*/  PRMT R18, R9, 0x3340, R0.reuse ;  /* 0x0000334009127816 */ /* 0x100fe20000000000 */
[----:B------:R-:W-:Y:S01]  /*3a00*/  VIADD R9, R4, 0xc0cafb0d ;  /* 0xc0cafb0d04097836 */ /* 0x000fe20000000000 */
[----:B------:R-:W-:Y:S02]  /*3a10*/  LOP3.LUT R10, R10, 0xffff, RZ, 0xc0, !PT ;  /* 0x0000ffff0a0a7812 */ /* 0x000fe400078ec0ff */
[----:B------:R-:W-:Y:S02]  /*3a20*/  LOP3.LUT R19, R8, 0xffff, RZ, 0xc0, !PT ;  /* 0x0000ffff08137812 */ /* 0x000fe400078ec0ff */
[----:B------:R-:W-:-:S02]  /*3a30*/  PRMT R20, R11, 0x3340, R0 ;  /* 0x000033400b147816 */ /* 0x000fc40000000000 */
[----:B------:R-:W-:Y:S02]  /*3a40*/  LOP3.LUT R11, R14, 0xffff, RZ, 0xc0, !PT ;  /* 0x0000ffff0e0b7812 */ /* 0x000fe400078ec0ff */
[----:B------:R-:W-:Y:S02]  /*3a50*/  LOP3.LUT R8, R7, 0xff800000, RZ, 0xc0, !PT ;  /* 0xff80000007087812 */ /* 0x000fe400078ec0ff */
[----:B------:R-:W-:Y:S02]  /*3a60*/  PRMT R19, R19, 0x3340, R10 ;  /* 0x0000334013137816 */ /* 0x000fe4000000000a */
[----:B------:R-:W-:Y:S01]  /*3a70*/  LOP3.LUT R13, R9, 0xff800000, RZ, 0xc0, !PT ;  /* 0xff800000090d7812 */ /* 0x000fe200078ec0ff */
[----:B------:R-:W-:Y:S01]  /*3a80*/  IMAD.IADD R7, R5, 0x1, -R8 ;  /* 0x0000000105077824 */ /* 0x000fe200078e0a08 */
[----:B------:R-:W-:Y:S02]  /*3a90*/  PRMT R12, R12, 0x4210, R11 ;  /* 0x000042100c0c7816 */ /* 0x000fe4000000000b */
[----:B------:R-:W-:Y:S01]  /*3aa0*/  PRMT R18, R15, 0x5410, R18 ;  /* 0x000054100f127816 */ /* 0x000fe20000000012 */
[----:B------:R-:W-:Y:S01]  /*3ab0*/  IMAD.IADD R10, R4, 0x1, -R13 ;  /* 0x00000001040a7824 */ /* 0x000fe200078e0a0d */
[----:B------:R-:W-:Y:S01]  /*3ac0*/  LOP3.LUT R16, R16, 0xffff, RZ, 0xc0, !PT ;  /* 0x0000ffff10107812 */ /* 0x000fe200078ec0ff */
[----:B------:R1:W-:Y:S01]  /*3ad0*/  STS [R23+UR6], R12 ;  /* 0x0000000c17007988 */ /* 0x0003e20008000806 */
[----:B------:R-:W-:Y:S01]  /*3ae0*/  PRMT R19, R19, 0x5410, R20 ;  /* 0x0000541013137816 */ /* 0x000fe20000000014 */
[----:B------:R-:W-:Y:S01]  /*3af0*/  FADD R9, R7, -1 ;  /* 0xbf80000007097421 */ /* 0x000fe20000000000 */
[----:B------:R-:W-:Y:S01]  /*3b00*/  PRMT R18, R18, 0x5210, R11 ;  /* 0x0000521012127816 */ /* 0x000fe2000000000b */
[----:B------:R-:W-:Y:S01]  /*3b10*/  FADD R14, R10, -1 ;  /* 0xbf8000000a0e7421 */ /* 0x000fe20000000000 */
[----:B------:R-:W-:Y:S01]  /*3b20*/  LOP3.LUT R11, R23, 0x20, RZ, 0x3c, !PT ;  /* 0x00000020170b7812 */ /* 0x000fe200078e3cff */
[-C--:B------:R-:W-:Y:S01]  /*3b30*/  FFMA.FTZ R10, R9, R21.reuse, -0.16845393180847167969 ;  /* 0xbe2c7f30090a7423 */ /* 0x080fe20000010015 */
[----:B------:R-:W-:Y:S01]  /*3b40*/  ISETP.GE.U32.AND P1, PT, R5, 0x7f800000, PT ;  /* 0x7f8000000500780c */ /* 0x000fe20003f26070 */
[----:B------:R-:W-:Y:S01]  /*3b50*/  STS [R23+UR6+0x80], R18 ;  /* 0x0000801217007988 */ /* 0x000fe20008000806 */
[C---:B------:R-:W-:Y:S01]  /*3b60*/  FFMA.FTZ R7, R14.reuse, R21, -0.16845393180847167969 ;  /* 0xbe2c7f300e077423 */ /* 0x040fe20000010015 */
[--C-:B-1----:R-:W-:Y:S01]  /*3b70*/  PRMT R12, R17, 0x4210, R16.reuse ;  /* 0x00004210110c7816 */ /* 0x102fe20000000010 */
[----:B------:R-:W-:Y:S01]  /*3b80*/  FFMA.FTZ R10, R9, R10, 0.1716887056827545166 ;  /* 0x3e2fcf2a090a7423 */ /* 0x000fe2000001000a */
[----:B------:R-:W-:Y:S01]  /*3b90*/  PRMT R16, R19, 0x5210, R16 ;  /* 0x0000521013107816 */ /* 0x000fe20000000010 */
[C---:B------:R-:W-:Y:S01]  /*3ba0*/  FFMA.FTZ R7, R14.reuse, R7, 0.1716887056827545166 ;  /* 0x3e2fcf2a0e077423 */ /* 0x040fe20000010007 */
[----:B------:R-:W1:Y:S01]  /*3bb0*/  LDC.64 R20, c[0x0][0x398] ;  /* 0x0000e600ff147b82 */ /* 0x000e620000000a00 */
[----:B------:R2:W-:Y:S01]  /*3bc0*/  STS [R11+UR6+0x100], R12 ;  /* 0x0001000c0b007988 */ /* 0x0005e20008000806 */
[C---:B------:R-:W-:Y:S01]  /*3bd0*/  FFMA.FTZ R10, R9.reuse, R10, -0.17900948226451873779 ;  /* 0xbe374e43090a7423 */ /* 0x040fe2000001000a */
[C---:B------:R-:W-:Y:S01]  /*3be0*/  FFMA.FTZ R7, R14.reuse, R7, -0.17900948226451873779 ;  /* 0xbe374e430e077423 */ /* 0x040fe20000010007 */
[----:B------:R-:W-:Y:S01]  /*3bf0*/  I2FP.F32.S32 R8, R8 ;  /* 0x0000000800087245 */ /* 0x000fe20000201400 */
[----:B------:R3:W-:Y:S01]  /*3c00*/  STS [R11+UR6+0x180], R16 ;  /* 0x000180100b007988 */ /* 0x0007e20008000806 */
[C---:B------:R-:W-:Y:S01]  /*3c10*/  FFMA.FTZ R10, R9.reuse, R10, 0.20512372255325317383 ;  /* 0x3e520bf4090a7423 */ /* 0x040fe2000001000a */
[----:B------:R-:W-:Y:S01]  /*3c20*/  FFMA.FTZ R7, R14, R7, 0.20512372255325317383 ;  /* 0x3e520bf40e077423 */ /* 0x000fe20000010007 */
[----:B------:R-:W-:Y:S01]  /*3c30*/  IMAD.SHL.U32 R17, R2, 0x4, RZ ;  /* 0x0000000402117824 */ /* 0x000fe200078e00ff */
[----:B------:R-:W-:Y:S01]  /*3c40*/  BAR.SYNC.DEFER_BLOCKING 0x0 ;  /* 0x0000000000007b1d */ /* 0x000fe20000010000 */
[----:B------:R-:W-:Y:S01]  /*3c50*/  FFMA.FTZ R10, R9, R10, -0.24046532809734344482 ;  /* 0xbe763c8b090a7423 */ /* 0x000fe2000001000a */
[----:B------:R-:W-:Y:S01]  /*3c60*/  FFMA.FTZ R7, R14, R7, -0.24046532809734344482 ;  /* 0xbe763c8b0e077423 */ /* 0x000fe20000010007 */
[----:B--2---:R-:W-:-:S02]  /*3c70*/  I2FP.F32.S32 R12, R13 ;  /* 0x0000000d000c7245 */ /* 0x004fc40000201400 */
[C---:B------:R-:W-:Y:S01]  /*3c80*/  FFMA.FTZ R10, R9.reuse, R10, 0.28857114911079406738 ;  /* 0x3e93bf99090a7423 */ /* 0x040fe2000001000a */
[C---:B------:R-:W-:Y:S01]  /*3c90*/  FFMA.FTZ R7, R14.reuse, R7, 0.28857114911079406738 ;  /* 0x3e93bf990e077423 */ /* 0x040fe20000010007 */
[----:B---3--:R-:W-:Y:S02]  /*3ca0*/  FSEL R11, RZ, -23, P3 ;  /* 0xc1b80000ff0b7808 */ /* 0x008fe40001800000 */
[C---:B------:R-:W-:Y:S01]  /*3cb0*/  FFMA.FTZ R10, R9.reuse, R10, -0.36067417263984680176 ;  /* 0xbeb8aa49090a7423 */ /* 0x040fe2000001000a */
[----:B------:R-:W-:Y:S02]  /*3cc0*/  FFMA.FTZ R7, R14, R7, -0.36067417263984680176 ;  /* 0xbeb8aa490e077423 */ /* 0x000fe40000010007 */
[----:B------:R-:W-:Y:S01]  /*3cd0*/  FFMA.FTZ R11, R12, 1.1920928955078125e-07, R11 ;  /* 0x340000000c0b7823 */ /* 0x000fe2000001000b */
[----:B------:R-:W-:Y:S01]  /*3ce0*/  FFMA.FTZ R10, R9, R10, 0.48089820146560668945 ;  /* 0x3ef6384a090a7423 */ /* 0x000fe2000001000a */
[----:B------:R-:W-:Y:S01]  /*3cf0*/  FFMA.FTZ R15, R14, R7, 0.48089820146560668945 ;  /* 0x3ef6384a0e0f7423 */ /* 0x000fe20000010007 */
[----:B------:R-:W-:-:S02]  /*3d00*/  FSEL R7, RZ, -23, P2 ;  /* 0xc1b80000ff077808 */ /* 0x000fc40001000000 */
[C---:B------:R-:W-:Y:S01]  /*3d10*/  FFMA.FTZ R10, R9.reuse, R10, -0.72134751081466674805 ;  /* 0xbf38aa3b090a7423 */ /* 0x040fe2000001000a */
[----:B------:R-:W-:Y:S01]  /*3d20*/  FFMA.FTZ R15, R14, R15, -0.72134751081466674805 ;  /* 0xbf38aa3b0e0f7423 */ /* 0x000fe2000001000f */
[----:B------:R-:W-:Y:S01]  /*3d30*/  ISETP.GE.U32.AND P2, PT, R4, 0x7f800000, PT ;  /* 0x7f8000000400780c */ /* 0x000fe20003f46070 */
[----:B------:R-:W-:Y:S01]  /*3d40*/  FFMA.FTZ R7, R8, 1.1920928955078125e-07, R7 ;  /* 0x3400000008077823 */ /* 0x000fe20000010007 */
[----:B------:R-:W-:Y:S01]  /*3d50*/  FMUL R10, R9, R10 ;  /* 0x0000000a090a7220 */ /* 0x000fe20000400000 */
[C---:B------:R-:W-:Y:S01]  /*3d60*/  FMUL R15, R14.reuse, R15 ;  /* 0x0000000f0e0f7220 */ /* 0x040fe20000400000 */
[----:B------:R-:W-:Y:S01]  /*3d70*/  LOP3.LUT R8, R17, 0x40, RZ, 0xc0, !PT ;  /* 0x0000004011087812 */ /* 0x000fe200078ec0ff */
[----:B------:R2:W3:Y:S01]  /*3d80*/  LDS R16, [R6+UR6] ;  /* 0x0000000606107984 */ /* 0x0004e20008000800 */
[----:B------:R-:W-:Y:S01]  /*3d90*/  FMUL R10, R9, R10 ;  /* 0x0000000a090a7220 */ /* 0x000fe20000400000 */
[----:B------:R-:W-:Y:S02]  /*3da0*/  FMUL R15, R14, R15 ;  /* 0x0000000f0e0f7220 */ /* 0x000fe40000400000 */
[----:B------:R-:W-:-:S02]  /*3db0*/  IMAD.IADD R18, R8, 0x1, R3 ;  /* 0x0000000108127824 */ /* 0x000fc400078e0203 */
[----:B------:R-:W-:Y:S01]  /*3dc0*/  FFMA.FTZ R10, R9, 1.4426950216293334961, R10 ;  /* 0x3fb8aa3b090a7823 */ /* 0x000fe2000001000a */
[----:B------:R-:W-:Y:S01]  /*3dd0*/  SHF.R.U32.HI R8, RZ, 0x5, R2 ;  /* 0x00000005ff087819 */ /* 0x000fe20000011602 */
[----:B------:R-:W-:Y:S01]  /*3de0*/  FFMA.FTZ R14, R14, 1.4426950216293334961, R15 ;  /* 0x3fb8aa3b0e0e7823 */ /* 0x000fe2000001000f */
[----:B--2---:R-:W-:Y:S02]  /*3df0*/  @P1 IMAD.MOV.U32 R6, RZ, RZ, 0x7f800000 ;  /* 0x7f800000ff061424 */ /* 0x004fe400078e00ff */
[----:B------:R-:W-:Y:S01]  /*3e00*/  FADD R3, R7, R10 ;  /* 0x0000000a07037221 */ /* 0x000fe20000000000 */
[----:B------:R-:W-:Y:S02]  /*3e10*/  IMAD R7, R0, UR5, RZ ;  /* 0x0000000500077c24 */ /* 0x000fe4000f8e02ff */
[----:B------:R-:W-:Y:S01]  /*3e20*/  FADD R14, R11, R14 ;  /* 0x0000000e0b0e7221 */ /* 0x000fe20000000000 */
[----:B------:R-:W-:Y:S01]  /*3e30*/  @P1 FFMA.FTZ R3, R5, R6, +INF ;  /* 0x7f80000005031423 */ /* 0x000fe20000010006 */
[----:B------:R-:W-:Y:S01]  /*3e40*/  SGXT.U32 R5, R8, 0x3 ;  /* 0x000000030805781a */ /* 0x000fe20000000000 */
[----:B------:R-:W-:Y:S01]  /*3e50*/  USHF.R.S32.HI UR5, URZ, 0x1f, UR4 ;  /* 0x0000001fff057899 */ /* 0x000fe20008011404 */
[----:B------:R-:W-:Y:S01]  /*3e60*/  LEA.HI R11, R2, 0x18, RZ, 0x1b ;  /* 0x00000018020b7811 */ /* 0x000fe200078fd8ff */
[----:B------:R-:W-:Y:S01]  /*3e70*/  @P2 IMAD.MOV.U32 R9, RZ, RZ, 0x7f800000 ;  /* 0x7f800000ff092424 */ /* 0x000fe200078e00ff */
[----:B-1----:R-:W-:Y:S01]  /*3e80*/  IADD3 R12, P3, P4, R7, UR4, R20 ;  /* 0x00000004070c7c10 */ /* 0x002fe2000fc7e014 */
[-C--:B0-----:R-:W-:Y:S01]  /*3e90*/  IMAD R5, R5, R22.reuse, RZ ;  /* 0x0000001605057224 */ /* 0x081fe200078e02ff */
[----:B------:R-:W-:Y:S01]  /*3ea0*/  SHF.R.S32.HI R6, RZ, 0x1f, R7 ;  /* 0x0000001fff067819 */ /* 0x000fe20000011407 */
[----:B------:R-:W-:Y:S01]  /*3eb0*/  IMAD R8, R11, R22, RZ ;  /* 0x000000160b087224 */ /* 0x000fe200078e02ff */
[----:B------:R-:W-:Y:S01]  /*3ec0*/  FSETP.NEU.AND P1, PT, R4, RZ, PT ;  /* 0x000000ff0400720b */ /* 0x000fe20003f2d000 */
[----:B------:R-:W-:-:S02]  /*3ed0*/  IMAD R7, R22, 0x8, R5 ;  /* 0x0000000816077824 */ /* 0x000fc400078e0205 */
[----:B------:R-:W-:Y:S01]  /*3ee0*/  @P2 FFMA.FTZ R14, R4, R9, +INF ;  /* 0x7f800000040e2423 */ /* 0x000fe20000010009 */
[----:B------:R-:W-:Y:S01]  /*3ef0*/  IADD3.X R20, PT, PT, R6, UR5, R21, P3, P4 ;  /* 0x0000000506147c10 */ /* 0x000fe20009fe8415 */
[----:B------:R-:W0:Y:S01]  /*3f00*/  LDCU UR4, c[0x0][0x3ec] ;  /* 0x00007d80ff0477ac */ /* 0x000e220008000800 */
[-C--:B------:R-:W-:Y:S01]  /*3f10*/  IADD3 R10, P4, PT, R8, R12.reuse, RZ ;  /* 0x0000000c080a7210 */ /* 0x080fe20007f9e0ff */
[----:B------:R-:W-:Y:S01]  /*3f20*/  IMAD R9, R22, 0x8, R7 ;  /* 0x0000000816097824 */ /* 0x000fe200078e0207 */
[-C--:B------:R-:W-:Y:S02]  /*3f30*/  IADD3 R4, P2, PT, R5, R12.reuse, RZ ;  /* 0x0000000c05047210 */ /* 0x080fe40007f5e0ff */
[----:B------:R-:W-:Y:S02]  /*3f40*/  IADD3 R6, P3, PT, R7, R12, RZ ;  /* 0x0000000c07067210 */ /* 0x000fe40007f7e0ff */
[-C--:B------:R-:W-:Y:S02]  /*3f50*/  LEA.HI.X.SX32 R11, R8, R20.reuse, 0x1, P4 ;  /* 0x00000014080b7211 */ /* 0x080fe400020f0eff */
[----:B------:R-:W-:-:S02]  /*3f60*/  LEA.HI.X.SX32 R5, R5, R20, 0x1, P2 ;  /* 0x0000001405057211 */ /* 0x000fc400010f0eff */
[----:B------:R-:W-:Y:S02]  /*3f70*/  IADD3 R8, P4, PT, R9, R12, RZ ;  /* 0x0000000c09087210 */ /* 0x000fe40007f9e0ff */
[-C--:B------:R-:W-:Y:S02]  /*3f80*/  LEA.HI.X.SX32 R7, R7, R20.reuse, 0x1, P3 ;  /* 0x0000001407077211 */ /* 0x080fe400018f0eff */
[C---:B---3--:R-:W-:Y:S02]  /*3f90*/  PRMT R15, R16.reuse, 0x7770, RZ ;  /* 0x00007770100f7816 */ /* 0x048fe400000000ff */
[C---:B------:R-:W-:Y:S01]  /*3fa0*/  PRMT R17, R16.reuse, 0x7771, RZ ;  /* 0x0000777110117816 */ /* 0x040fe200000000ff */
[----:B0-----:R-:W-:Y:S01]  /*3fb0*/  UIMAD UR4, UR7, UR4, URZ ;  /* 0x00000004070472a4 */ /* 0x001fe2000f8e02ff */
[----:B------:R-:W-:Y:S01]  /*3fc0*/  LEA.HI.X.SX32 R9, R9, R20, 0x1, P4 ;  /* 0x0000001409097211 */ /* 0x000fe200020f0eff */
[----:B------:R0:W-:Y:S01]  /*3fd0*/  STG.E.U8 desc[UR10][R4.64], R15 ;  /* 0x0000000f04007986 */ /* 0x0001e2000c10110a */
[----:B------:R-:W-:Y:S01]  /*3fe0*/  PRMT R19, R16, 0x7772, RZ ;  /* 0x0000777210137816 */ /* 0x000fe200000000ff */
[----:B------:R-:W1:Y:S01]  /*3ff0*/  LDC.64 R20, c[0x0][0x3a0] ;  /* 0x0000e800ff147b82 */ /* 0x000e620000000a00 */
[----:B------:R-:W-:Y:S01]  /*4000*/  FSEL R12, R3, -INF , P0 ;  /* 0xff800000030c7808 */ /* 0x000fe20000000000 */
[----:B------:R2:W-:Y:S01]  /*4010*/  STG.E.U8 desc[UR10][R6.64], R17 ;  /* 0x0000001106007986 */ /* 0x0005e2000c10110a */
[C---:B------:R-:W-:Y:S01]  /*4020*/  LOP3.LUT P0, RZ, R2.reuse, 0xe0, RZ, 0xc0, !PT ;  /* 0x000000e002ff7812 */ /* 0x040fe2000780c0ff */
[----:B------:R-:W-:Y:S01]  /*4030*/  IMAD.SHL.U32 R2, R2, 0x2, RZ ;  /* 0x0000000202027824 */ /* 0x000fe200078e00ff */
[----:B------:R-:W-:Y:S01]  /*4040*/  FSEL R3, R14, -INF , P1 ;  /* 0xff8000000e037808 */ /* 0x000fe20000800000 */
[----:B------:R2:W-:Y:S01]  /*4050*/  STG.E.U8 desc[UR10][R8.64], R19 ;  /* 0x0000001308007986 */ /* 0x0005e2000c10110a */
[----:B------:R-:W-:Y:S01]  /*4060*/  FFMA R12, R12, 0.69314718246459960938, R59 ;  /* 0x3f3172180c0c7823 */ /* 0x000fe2000000003b */
[----:B------:R-:W-:Y:S01]  /*4070*/  USHF.L.U32 UR7, UR4, 0x2, URZ ;  /* 0x0000000204077899 */ /* 0x000fe200080006ff */
[----:B0-----:R-:W-:Y:S01]  /*4080*/  PRMT R5, R16, 0x7773, RZ ;  /* 0x0000777310057816 */ /* 0x001fe200000000ff */
[----:B------:R-:W-:Y:S01]  /*4090*/  FFMA R13, R3, 0.69314718246459960938, R58 ;  /* 0x3f317218030d7823 */ /* 0x000fe2000000003a */
[----:B------:R-:W-:Y:S01]  /*40a0*/  LOP3.LUT R4, R2, 0x78, RZ, 0xc0, !PT ;  /* 0x0000007802047812 */ /* 0x000fe200078ec0ff */
[C---:B------:R-:W-:Y:S01]  /*40b0*/  IMAD.SHL.U32 R3, R0.reuse, 0x4, RZ ;  /* 0x0000000400037824 */ /* 0x040fe200078e00ff */
[----:B------:R-:W-:Y:S01]  /*40c0*/  UIMAD.WIDE UR4, UR4, 0x4, URZ ;  /* 0x00000004040478a5 */ /* 0x000fe2000f8e02ff */
[----:B------:R2:W-:Y:S01]  /*40d0*/  STG.E.U8 desc[UR10][R10.64], R5 ;  /* 0x000000050a007986 */ /* 0x0005e2000c10110a */
[----:B------:R-:W-:Y:S01]  /*40e0*/  IMAD.HI R0, R0, 0x4, RZ ;  /* 0x0000000400007827 */ /* 0x000fe200078e02ff */
[----:B------:R-:W-:Y:S01]  /*40f0*/  BAR.SYNC.DEFER_BLOCKING 0x0 ;  /* 0x0000000000007b1d */ /* 0x000fe20000010000 */
[----:B-1----:R-:W-:-:S04]  /*4100*/  IADD3 R2, P1, P2, R3, UR7, R20 ;  /* 0x0000000703027c10 */ /* 0x002fc8000fa3e014 */
[----:B------:R-:W-:Y:S01]  /*4110*/  IADD3.X R3, PT, PT, R0, UR5, R21, P1, P2 ;  /* 0x0000000500037c10 */ /* 0x000fe20008fe4415 */
[----:B------:R2:W-:Y:S02]  /*4120*/  STS.64 [R4+UR6], R12 ;  /* 0x0000000c04007988 */ /* 0x0005e40008000a06 */
[----:B------:R-:W-:Y:S06]  /*4130*/  BAR.SYNC.DEFER_BLOCKING 0x0 ;  /* 0x0000000000007b1d */ /* 0x000fec0000010000 */
[----:B------:R-:W-:Y:S05]  /*4140*/  @P0 EXIT ;  /* 0x000000000000094d */ /* 0x000fea0003800000 */
[----:B--2---:R-:W0:Y:S04]  /*4150*/  LDS R5, [R18] ;  /* 0x0000000012057984 */ /* 0x004e280000000800 */
[----:B0-----:R-:W-:Y:S01]  /*4160*/  STG.E desc[UR10][R2.64], R5 ;  /* 0x0000000502007986 */ /* 0x001fe2000c10190a */
[----:B------:R-:W-:Y:S05]  /*4170*/  EXIT ;  /* 0x000000000000794d */ /* 0x000fea0003800000 */
.L_x_2:
[----:B------:R-:W-:-:S00]  /*4180*/  BRA `(.L_x_2) ;  /* 0xfffffffc00fc7947 */ /* 0x000fc0000383ffff */
[----:B------:R-:W-:-:S00]  /*4190*/  NOP ;  /* 0x0000000000007918 */ /* 0x000fc00000000000 */
        /* <DEDUP_REMOVED lines=14> */
.L_x_3:


//--------------------- .nv.global.init           --------------------------
	.section	.nv.global.init,"aw",@progbits
.nv.global.init:
	.type		_$_str,@object
	.size		_$_str,(.L_0 - _$_str)
_$_str:
        /*0000*/ 	.byte	0x5f, 0x5f, 0x43, 0x55, 0x44, 0x41, 0x5f, 0x46, 0x54, 0x5a, 0x00
.L_0:


//--------------------- .nv.shared.attn_fwd       --------------------------
	.section	.nv.shared.attn_fwd,"aw",@nobits
	.sectionflags	@""
	.align	16
	.zero		1024


//--------------------- .nv.shared.reserved.0     --------------------------
	.section	.nv.shared.reserved.0,"aw",@nobits
	.weak		__nv_reservedSMEM_offset_0_alias
	.size		__nv_reservedSMEM_offset_0_alias, 0, 64
	.other		__nv_reservedSMEM_offset_0_alias,@"STO_CUDA_RESERVED_SHARED STV_DEFAULT"
__nv_reservedSMEM_offset_0_alias:
	.zero		0
	.zero		64


//--------------------- .nv.constant0.attn_fwd    --------------------------
	.section	.nv.constant0.attn_fwd,"a",@progbits
	.sectionflags	@""
	.align	4
.nv.constant0.attn_fwd:
	.zero		1032


//--------------------- SYMBOLS --------------------------

	.type		.nv.reservedSmem.offset0,@object
	.size		.nv.reservedSmem.offset0,0x4
	.type		.nv.reservedSmem.cap,@object
	.size		.nv.reservedSmem.cap,0x4
